//
// Generated by NVIDIA NVVM Compiler
//
// Compiler Build ID: CL-36424714
// Cuda compilation tools, release 13.0, V13.0.88
// Based on NVVM 20.0.0
//

.version 9.0
.target sm_100
.address_size 64

	// .globl	_Z8asteroidPdS_S_S_S_S_S_S_S_i
.extern .func  (.param .b32 func_retval0) vprintf
(
	.param .b64 vprintf_param_0,
	.param .b64 vprintf_param_1
)
;
.func  (.param .b64 func_retval0) __internal_accurate_pow
(
	.param .b64 __internal_accurate_pow_param_0
)
;
.global .align 1 .b8 $str[19] = {79, 98, 106, 101, 99, 116, 32, 37, 100, 58, 32, 37, 100, 44, 32, 37, 100, 10};

.visible .entry _Z8asteroidPdS_S_S_S_S_S_S_S_i(
	.param .u64 .ptr .align 1 _Z8asteroidPdS_S_S_S_S_S_S_S_i_param_0,
	.param .u64 .ptr .align 1 _Z8asteroidPdS_S_S_S_S_S_S_S_i_param_1,
	.param .u64 .ptr .align 1 _Z8asteroidPdS_S_S_S_S_S_S_S_i_param_2,
	.param .u64 .ptr .align 1 _Z8asteroidPdS_S_S_S_S_S_S_S_i_param_3,
	.param .u64 .ptr .align 1 _Z8asteroidPdS_S_S_S_S_S_S_S_i_param_4,
	.param .u64 .ptr .align 1 _Z8asteroidPdS_S_S_S_S_S_S_S_i_param_5,
	.param .u64 .ptr .align 1 _Z8asteroidPdS_S_S_S_S_S_S_S_i_param_6,
	.param .u64 .ptr .align 1 _Z8asteroidPdS_S_S_S_S_S_S_S_i_param_7,
	.param .u64 .ptr .align 1 _Z8asteroidPdS_S_S_S_S_S_S_S_i_param_8,
	.param .u32 _Z8asteroidPdS_S_S_S_S_S_S_S_i_param_9
)
{
	.local .align 8 .b8 	__local_depot0[24];
	.reg .b64 	%SP;
	.reg .b64 	%SPL;
	.reg .pred 	%p<43>;
	.reg .b32 	%r<50>;
	.reg .b64 	%rd<83>;
	.reg .b64 	%fd<99>;

	mov.u64 	%SPL, __local_depot0;
	cvta.local.u64 	%SP, %SPL;
	ld.param.u64 	%rd36, [_Z8asteroidPdS_S_S_S_S_S_S_S_i_param_0];
	ld.param.u64 	%rd37, [_Z8asteroidPdS_S_S_S_S_S_S_S_i_param_1];
	ld.param.u64 	%rd38, [_Z8asteroidPdS_S_S_S_S_S_S_S_i_param_2];
	ld.param.u64 	%rd41, [_Z8asteroidPdS_S_S_S_S_S_S_S_i_param_3];
	ld.param.u64 	%rd39, [_Z8asteroidPdS_S_S_S_S_S_S_S_i_param_4];
	ld.param.u64 	%rd42, [_Z8asteroidPdS_S_S_S_S_S_S_S_i_param_5];
	ld.param.u64 	%rd40, [_Z8asteroidPdS_S_S_S_S_S_S_S_i_param_6];
	ld.param.u64 	%rd43, [_Z8asteroidPdS_S_S_S_S_S_S_S_i_param_7];
	ld.param.u64 	%rd44, [_Z8asteroidPdS_S_S_S_S_S_S_S_i_param_8];
	ld.param.u32 	%r14, [_Z8asteroidPdS_S_S_S_S_S_S_S_i_param_9];
	cvta.to.global.u64 	%rd78, %rd39;
	cvta.to.global.u64 	%rd2, %rd44;
	cvta.to.global.u64 	%rd3, %rd41;
	cvta.to.global.u64 	%rd4, %rd43;
	cvta.to.global.u64 	%rd5, %rd38;
	cvta.to.global.u64 	%rd6, %rd40;
	cvta.to.global.u64 	%rd77, %rd37;
	cvta.to.global.u64 	%rd8, %rd42;
	cvta.to.global.u64 	%rd76, %rd36;
	mov.u32 	%r1, %tid.x;
	setp.ge.s32 	%p2, %r1, %r14;
	@%p2 bra 	$L__BB0_28;
	mul.wide.u32 	%rd45, %r1, 8;
	add.s64 	%rd10, %rd76, %rd45;
	ld.global.f64 	%fd36, [%rd10];
	add.s64 	%rd11, %rd8, %rd45;
	st.global.f64 	[%rd11], %fd36;
	add.s64 	%rd12, %rd77, %rd45;
	ld.global.f64 	%fd37, [%rd12];
	add.s64 	%rd13, %rd6, %rd45;
	st.global.f64 	[%rd13], %fd37;
	add.s64 	%rd46, %rd5, %rd45;
	ld.global.f64 	%fd38, [%rd46];
	add.s64 	%rd14, %rd4, %rd45;
	st.global.f64 	[%rd14], %fd38;
	add.s64 	%rd47, %rd3, %rd45;
	ld.global.f64 	%fd39, [%rd47];
	add.s64 	%rd15, %rd2, %rd45;
	st.global.f64 	[%rd15], %fd39;
	mov.f64 	%fd40, 0d4000000000000000;
	{
	.reg .b32 %temp; 
	mov.b64 	{%temp, %r2}, %fd40;
	}
	and.b32  	%r3, %r2, 2146435072;
	setp.eq.s32 	%p3, %r3, 1062207488;
	setp.lt.s32 	%p4, %r2, 0;
	selp.b32 	%r4, 0, 2146435072, %p4;
	and.b32  	%r15, %r2, 2147483647;
	setp.ne.s32 	%p5, %r15, 1071644672;
	and.pred  	%p1, %p3, %p5;
	neg.s32 	%r49, %r14;
	neg.s32 	%r48, %r1;
	mov.f64 	%fd98, 0d0000000000000000;
	mov.f64 	%fd97, %fd98;
$L__BB0_2:
	setp.eq.s32 	%p6, %r48, 0;
	@%p6 bra 	$L__BB0_19;
	setp.lt.s32 	%p7, %r2, 0;
	setp.eq.s32 	%p8, %r3, 1062207488;
	ld.global.f64 	%fd3, [%rd10];
	ld.global.f64 	%fd4, [%rd76];
	sub.f64 	%fd5, %fd3, %fd4;
	{
	.reg .b32 %temp; 
	mov.b64 	{%temp, %r9}, %fd5;
	}
	abs.f64 	%fd6, %fd5;
	{ // callseq 0, 0
	.param .b64 param0;
	st.param.f64 	[param0], %fd6;
	.param .b64 retval0;
	call.uni (retval0), 
	__internal_accurate_pow, 
	(
	param0
	);
	ld.param.f64 	%fd41, [retval0];
	} // callseq 0
	setp.lt.s32 	%p10, %r9, 0;
	neg.f64 	%fd43, %fd41;
	selp.f64 	%fd44, %fd43, %fd41, %p8;
	selp.f64 	%fd45, %fd44, %fd41, %p10;
	setp.eq.f64 	%p11, %fd5, 0d0000000000000000;
	selp.b32 	%r16, %r9, 0, %p8;
	or.b32  	%r17, %r16, 2146435072;
	selp.b32 	%r18, %r17, %r16, %p7;
	mov.b32 	%r19, 0;
	mov.b64 	%fd46, {%r19, %r18};
	selp.f64 	%fd94, %fd46, %fd45, %p11;
	add.f64 	%fd47, %fd5, 0d4000000000000000;
	{
	.reg .b32 %temp; 
	mov.b64 	{%temp, %r20}, %fd47;
	}
	and.b32  	%r21, %r20, 2146435072;
	setp.ne.s32 	%p12, %r21, 2146435072;
	@%p12 bra 	$L__BB0_8;
	setp.num.f64 	%p13, %fd5, %fd5;
	@%p13 bra 	$L__BB0_6;
	mov.f64 	%fd48, 0d4000000000000000;
	add.rn.f64 	%fd94, %fd5, %fd48;
	bra.uni 	$L__BB0_8;
$L__BB0_6:
	setp.neu.f64 	%p14, %fd6, 0d7FF0000000000000;
	@%p14 bra 	$L__BB0_8;
	or.b32  	%r22, %r4, -2147483648;
	selp.b32 	%r23, %r22, %r4, %p1;
	selp.b32 	%r24, %r23, %r4, %p10;
	mov.b32 	%r25, 0;
	mov.b64 	%fd94, {%r25, %r24};
$L__BB0_8:
	setp.eq.f64 	%p19, %fd5, 0d3FF0000000000000;
	selp.f64 	%fd11, 0d3FF0000000000000, %fd94, %p19;
	ld.global.f64 	%fd12, [%rd12];
	ld.global.f64 	%fd13, [%rd77];
	sub.f64 	%fd14, %fd12, %fd13;
	{
	.reg .b32 %temp; 
	mov.b64 	{%temp, %r10}, %fd14;
	}
	abs.f64 	%fd15, %fd14;
	{ // callseq 1, 0
	.param .b64 param0;
	st.param.f64 	[param0], %fd15;
	.param .b64 retval0;
	call.uni (retval0), 
	__internal_accurate_pow, 
	(
	param0
	);
	ld.param.f64 	%fd49, [retval0];
	} // callseq 1
	setp.lt.s32 	%p20, %r10, 0;
	neg.f64 	%fd51, %fd49;
	selp.f64 	%fd52, %fd51, %fd49, %p8;
	selp.f64 	%fd53, %fd52, %fd49, %p20;
	setp.eq.f64 	%p21, %fd14, 0d0000000000000000;
	selp.b32 	%r26, %r10, 0, %p8;
	or.b32  	%r27, %r26, 2146435072;
	selp.b32 	%r28, %r27, %r26, %p7;
	mov.b32 	%r29, 0;
	mov.b64 	%fd54, {%r29, %r28};
	selp.f64 	%fd95, %fd54, %fd53, %p21;
	add.f64 	%fd55, %fd14, 0d4000000000000000;
	{
	.reg .b32 %temp; 
	mov.b64 	{%temp, %r30}, %fd55;
	}
	and.b32  	%r31, %r30, 2146435072;
	setp.ne.s32 	%p22, %r31, 2146435072;
	@%p22 bra 	$L__BB0_13;
	setp.num.f64 	%p23, %fd14, %fd14;
	@%p23 bra 	$L__BB0_11;
	mov.f64 	%fd56, 0d4000000000000000;
	add.rn.f64 	%fd95, %fd14, %fd56;
	bra.uni 	$L__BB0_13;
$L__BB0_11:
	setp.neu.f64 	%p24, %fd15, 0d7FF0000000000000;
	@%p24 bra 	$L__BB0_13;
	or.b32  	%r32, %r4, -2147483648;
	selp.b32 	%r33, %r32, %r4, %p1;
	selp.b32 	%r34, %r33, %r4, %p20;
	mov.b32 	%r35, 0;
	mov.b64 	%fd95, {%r35, %r34};
$L__BB0_13:
	ld.param.u64 	%rd74, [_Z8asteroidPdS_S_S_S_S_S_S_S_i_param_4];
	setp.eq.f64 	%p29, %fd14, 0d3FF0000000000000;
	selp.f64 	%fd57, 0d3FF0000000000000, %fd95, %p29;
	add.f64 	%fd20, %fd11, %fd57;
	sqrt.rn.f64 	%fd21, %fd20;
	cvta.to.global.u64 	%rd48, %rd74;
	mul.wide.u32 	%rd49, %r1, 8;
	add.s64 	%rd50, %rd48, %rd49;
	ld.global.f64 	%fd22, [%rd50];
	ld.global.f64 	%fd23, [%rd78];
	{
	.reg .b32 %temp; 
	mov.b64 	{%temp, %r11}, %fd21;
	}
	abs.f64 	%fd24, %fd21;
	{ // callseq 2, 0
	.param .b64 param0;
	st.param.f64 	[param0], %fd24;
	.param .b64 retval0;
	call.uni (retval0), 
	__internal_accurate_pow, 
	(
	param0
	);
	ld.param.f64 	%fd58, [retval0];
	} // callseq 2
	setp.lt.s32 	%p30, %r11, 0;
	neg.f64 	%fd60, %fd58;
	selp.f64 	%fd61, %fd60, %fd58, %p8;
	selp.f64 	%fd62, %fd61, %fd58, %p30;
	setp.eq.f64 	%p31, %fd20, 0d0000000000000000;
	selp.b32 	%r36, %r11, 0, %p8;
	or.b32  	%r37, %r36, 2146435072;
	selp.b32 	%r38, %r37, %r36, %p7;
	mov.b32 	%r39, 0;
	mov.b64 	%fd63, {%r39, %r38};
	selp.f64 	%fd96, %fd63, %fd62, %p31;
	add.f64 	%fd64, %fd21, 0d4000000000000000;
	{
	.reg .b32 %temp; 
	mov.b64 	{%temp, %r40}, %fd64;
	}
	and.b32  	%r41, %r40, 2146435072;
	setp.ne.s32 	%p32, %r41, 2146435072;
	@%p32 bra 	$L__BB0_18;
	setp.ge.f64 	%p33, %fd20, 0d0000000000000000;
	@%p33 bra 	$L__BB0_16;
	mov.f64 	%fd65, 0d4000000000000000;
	add.rn.f64 	%fd96, %fd21, %fd65;
	bra.uni 	$L__BB0_18;
$L__BB0_16:
	setp.neu.f64 	%p34, %fd24, 0d7FF0000000000000;
	@%p34 bra 	$L__BB0_18;
	or.b32  	%r42, %r4, -2147483648;
	selp.b32 	%r43, %r42, %r4, %p1;
	selp.b32 	%r44, %r43, %r4, %p30;
	mov.b32 	%r45, 0;
	mov.b64 	%fd96, {%r45, %r44};
$L__BB0_18:
	setp.eq.f64 	%p36, %fd21, 0d3FF0000000000000;
	selp.f64 	%fd66, 0d3FF0000000000000, %fd96, %p36;
	mul.f64 	%fd67, %fd22, 0d3DD25868F4DEAE16;
	mul.f64 	%fd68, %fd67, %fd23;
	div.rn.f64 	%fd69, %fd68, %fd66;
	sub.f64 	%fd70, %fd4, %fd3;
	mul.f64 	%fd71, %fd69, %fd70;
	div.rn.f64 	%fd72, %fd71, %fd21;
	div.rn.f64 	%fd73, %fd72, %fd22;
	sub.f64 	%fd74, %fd13, %fd12;
	mul.f64 	%fd75, %fd69, %fd74;
	div.rn.f64 	%fd76, %fd75, %fd21;
	div.rn.f64 	%fd77, %fd76, %fd22;
	add.f64 	%fd97, %fd97, %fd73;
	add.f64 	%fd98, %fd98, %fd77;
$L__BB0_19:
	add.s32 	%r49, %r49, 1;
	setp.ne.s32 	%p37, %r49, 0;
	add.s32 	%r48, %r48, 1;
	add.s64 	%rd78, %rd78, 8;
	add.s64 	%rd77, %rd77, 8;
	add.s64 	%rd76, %rd76, 8;
	@%p37 bra 	$L__BB0_2;
	ld.global.u64 	%rd79, [%rd14];
$L__BB0_21:
	mov.b64 	%fd78, %rd79;
	add.f64 	%fd79, %fd97, %fd78;
	mov.b64 	%rd51, %fd79;
	atom.relaxed.global.cas.b64 	%rd24, [%rd14], %rd79, %rd51;
	setp.ne.s64 	%p38, %rd79, %rd24;
	mov.u64 	%rd79, %rd24;
	@%p38 bra 	$L__BB0_21;
	ld.global.u64 	%rd80, [%rd15];
$L__BB0_23:
	mov.b64 	%fd80, %rd80;
	add.f64 	%fd81, %fd98, %fd80;
	mov.b64 	%rd52, %fd81;
	atom.relaxed.global.cas.b64 	%rd27, [%rd15], %rd80, %rd52;
	setp.ne.s64 	%p39, %rd80, %rd27;
	mov.u64 	%rd80, %rd27;
	@%p39 bra 	$L__BB0_23;
	ld.global.f64 	%fd33, [%rd14];
	ld.global.u64 	%rd81, [%rd11];
$L__BB0_25:
	mov.b64 	%fd82, %rd81;
	add.f64 	%fd83, %fd33, %fd82;
	mov.b64 	%rd53, %fd83;
	atom.relaxed.global.cas.b64 	%rd30, [%rd11], %rd81, %rd53;
	setp.ne.s64 	%p40, %rd81, %rd30;
	mov.u64 	%rd81, %rd30;
	@%p40 bra 	$L__BB0_25;
	ld.global.f64 	%fd34, [%rd15];
	ld.global.u64 	%rd82, [%rd13];
$L__BB0_27:
	mov.b64 	%fd84, %rd82;
	add.f64 	%fd85, %fd34, %fd84;
	mov.b64 	%rd54, %fd85;
	atom.relaxed.global.cas.b64 	%rd33, [%rd13], %rd82, %rd54;
	setp.ne.s64 	%p41, %rd82, %rd33;
	mov.u64 	%rd82, %rd33;
	@%p41 bra 	$L__BB0_27;
$L__BB0_28:
	ld.param.u64 	%rd72, [_Z8asteroidPdS_S_S_S_S_S_S_S_i_param_1];
	ld.param.u64 	%rd71, [_Z8asteroidPdS_S_S_S_S_S_S_S_i_param_0];
	add.u64 	%rd55, %SP, 0;
	add.u64 	%rd56, %SPL, 0;
	setp.ge.s32 	%p42, %r1, %r14;
	cvta.to.global.u64 	%rd57, %rd71;
	mul.wide.u32 	%rd58, %r1, 8;
	add.s64 	%rd34, %rd57, %rd58;
	ld.global.f64 	%fd86, [%rd34];
	cvta.to.global.u64 	%rd59, %rd72;
	add.s64 	%rd35, %rd59, %rd58;
	ld.global.f64 	%fd87, [%rd35];
	st.local.u32 	[%rd56], %r1;
	st.local.f64 	[%rd56+8], %fd86;
	st.local.f64 	[%rd56+16], %fd87;
	mov.u64 	%rd60, $str;
	cvta.global.u64 	%rd61, %rd60;
	{ // callseq 3, 0
	.param .b64 param0;
	st.param.b64 	[param0], %rd61;
	.param .b64 param1;
	st.param.b64 	[param1], %rd55;
	.param .b32 retval0;
	call.uni (retval0), 
	vprintf, 
	(
	param0, 
	param1
	);
	ld.param.b32 	%r46, [retval0];
	} // callseq 3
	@%p42 bra 	$L__BB0_30;
	ld.param.u64 	%rd75, [_Z8asteroidPdS_S_S_S_S_S_S_S_i_param_6];
	ld.param.u64 	%rd73, [_Z8asteroidPdS_S_S_S_S_S_S_S_i_param_2];
	add.s64 	%rd63, %rd8, %rd58;
	ld.global.f64 	%fd88, [%rd63];
	st.global.f64 	[%rd34], %fd88;
	cvta.to.global.u64 	%rd64, %rd75;
	add.s64 	%rd65, %rd64, %rd58;
	ld.global.f64 	%fd89, [%rd65];
	st.global.f64 	[%rd35], %fd89;
	add.s64 	%rd66, %rd4, %rd58;
	ld.global.f64 	%fd90, [%rd66];
	cvta.to.global.u64 	%rd67, %rd73;
	add.s64 	%rd68, %rd67, %rd58;
	st.global.f64 	[%rd68], %fd90;
	add.s64 	%rd69, %rd2, %rd58;
	ld.global.f64 	%fd91, [%rd69];
	add.s64 	%rd70, %rd3, %rd58;
	st.global.f64 	[%rd70], %fd91;
$L__BB0_30:
	ret;

}
.func  (.param .b64 func_retval0) __internal_accurate_pow(
	.param .b64 __internal_accurate_pow_param_0
)
{
	.reg .pred 	%p<8>;
	.reg .b32 	%r<49>;
	.reg .b32 	%f<3>;
	.reg .b64 	%fd<109>;

	ld.param.f64 	%fd10, [__internal_accurate_pow_param_0];
	{
	.reg .b32 %temp; 
	mov.b64 	{%temp, %r46}, %fd10;
	}
	{
	.reg .b32 %temp; 
	mov.b64 	{%r45, %temp}, %fd10;
	}
	shr.u32 	%r47, %r46, 20;
	setp.gt.u32 	%p1, %r46, 1048575;
	@%p1 bra 	$L__BB1_2;
	mul.f64 	%fd11, %fd10, 0d4350000000000000;
	{
	.reg .b32 %temp; 
	mov.b64 	{%temp, %r46}, %fd11;
	}
	{
	.reg .b32 %temp; 
	mov.b64 	{%r45, %temp}, %fd11;
	}
	shr.u32 	%r16, %r46, 20;
	add.s32 	%r47, %r16, -54;
$L__BB1_2:
	add.s32 	%r48, %r47, -1023;
	and.b32  	%r17, %r46, -2146435073;
	or.b32  	%r18, %r17, 1072693248;
	mov.b64 	%fd107, {%r45, %r18};
	setp.lt.u32 	%p2, %r18, 1073127583;
	@%p2 bra 	$L__BB1_4;
	{
	.reg .b32 %temp; 
	mov.b64 	{%r19, %temp}, %fd107;
	}
	{
	.reg .b32 %temp; 
	mov.b64 	{%temp, %r20}, %fd107;
	}
	add.s32 	%r21, %r20, -1048576;
	mov.b64 	%fd107, {%r19, %r21};
	add.s32 	%r48, %r47, -1022;
$L__BB1_4:
	add.f64 	%fd12, %fd107, 0dBFF0000000000000;
	add.f64 	%fd13, %fd107, 0d3FF0000000000000;
	rcp.approx.ftz.f64 	%fd14, %fd13;
	neg.f64 	%fd15, %fd13;
	fma.rn.f64 	%fd16, %fd15, %fd14, 0d3FF0000000000000;
	fma.rn.f64 	%fd17, %fd16, %fd16, %fd16;
	fma.rn.f64 	%fd18, %fd17, %fd14, %fd14;
	mul.f64 	%fd19, %fd12, %fd18;
	fma.rn.f64 	%fd20, %fd12, %fd18, %fd19;
	mul.f64 	%fd21, %fd20, %fd20;
	fma.rn.f64 	%fd22, %fd21, 0d3EB0F5FF7D2CAFE2, 0d3ED0F5D241AD3B5A;
	fma.rn.f64 	%fd23, %fd22, %fd21, 0d3EF3B20A75488A3F;
	fma.rn.f64 	%fd24, %fd23, %fd21, 0d3F1745CDE4FAECD5;
	fma.rn.f64 	%fd25, %fd24, %fd21, 0d3F3C71C7258A578B;
	fma.rn.f64 	%fd26, %fd25, %fd21, 0d3F6249249242B910;
	fma.rn.f64 	%fd27, %fd26, %fd21, 0d3F89999999999DFB;
	sub.f64 	%fd28, %fd12, %fd20;
	add.f64 	%fd29, %fd28, %fd28;
	neg.f64 	%fd30, %fd20;
	fma.rn.f64 	%fd31, %fd30, %fd12, %fd29;
	mul.f64 	%fd32, %fd18, %fd31;
	fma.rn.f64 	%fd33, %fd21, %fd27, 0d3FB5555555555555;
	mov.f64 	%fd34, 0d3FB5555555555555;
	sub.f64 	%fd35, %fd34, %fd33;
	fma.rn.f64 	%fd36, %fd21, %fd27, %fd35;
	add.f64 	%fd37, %fd36, 0dBC46A4CB00B9E7B0;
	add.f64 	%fd38, %fd33, %fd37;
	sub.f64 	%fd39, %fd33, %fd38;
	add.f64 	%fd40, %fd37, %fd39;
	mul.rn.f64 	%fd41, %fd20, %fd20;
	neg.f64 	%fd42, %fd41;
	fma.rn.f64 	%fd43, %fd20, %fd20, %fd42;
	{
	.reg .b32 %temp; 
	mov.b64 	{%r22, %temp}, %fd32;
	}
	{
	.reg .b32 %temp; 
	mov.b64 	{%temp, %r23}, %fd32;
	}
	add.s32 	%r24, %r23, 1048576;
	mov.b64 	%fd44, {%r22, %r24};
	fma.rn.f64 	%fd45, %fd20, %fd44, %fd43;
	mul.rn.f64 	%fd46, %fd41, %fd20;
	neg.f64 	%fd47, %fd46;
	fma.rn.f64 	%fd48, %fd41, %fd20, %fd47;
	fma.rn.f64 	%fd49, %fd41, %fd32, %fd48;
	fma.rn.f64 	%fd50, %fd45, %fd20, %fd49;
	mul.rn.f64 	%fd51, %fd38, %fd46;
	neg.f64 	%fd52, %fd51;
	fma.rn.f64 	%fd53, %fd38, %fd46, %fd52;
	fma.rn.f64 	%fd54, %fd38, %fd50, %fd53;
	fma.rn.f64 	%fd55, %fd40, %fd46, %fd54;
	add.f64 	%fd56, %fd51, %fd55;
	sub.f64 	%fd57, %fd51, %fd56;
	add.f64 	%fd58, %fd55, %fd57;
	add.f64 	%fd59, %fd20, %fd56;
	sub.f64 	%fd60, %fd20, %fd59;
	add.f64 	%fd61, %fd56, %fd60;
	add.f64 	%fd62, %fd58, %fd61;
	add.f64 	%fd63, %fd32, %fd62;
	add.f64 	%fd64, %fd59, %fd63;
	sub.f64 	%fd65, %fd59, %fd64;
	add.f64 	%fd66, %fd63, %fd65;
	xor.b32  	%r25, %r48, -2147483648;
	mov.b32 	%r26, 1127219200;
	mov.b64 	%fd67, {%r25, %r26};
	mov.b32 	%r27, -2147483648;
	mov.b64 	%fd68, {%r27, %r26};
	sub.f64 	%fd69, %fd67, %fd68;
	fma.rn.f64 	%fd70, %fd69, 0d3FE62E42FEFA39EF, %fd64;
	fma.rn.f64 	%fd71, %fd69, 0dBFE62E42FEFA39EF, %fd70;
	sub.f64 	%fd72, %fd71, %fd64;
	sub.f64 	%fd73, %fd66, %fd72;
	fma.rn.f64 	%fd74, %fd69, 0d3C7ABC9E3B39803F, %fd73;
	add.f64 	%fd75, %fd70, %fd74;
	sub.f64 	%fd76, %fd70, %fd75;
	add.f64 	%fd77, %fd74, %fd76;
	mov.f64 	%fd78, 0d4000000000000000;
	{
	.reg .b32 %temp; 
	mov.b64 	{%temp, %r28}, %fd78;
	}
	{
	.reg .b32 %temp; 
	mov.b64 	{%r29, %temp}, %fd78;
	}
	shl.b32 	%r30, %r28, 1;
	setp.gt.u32 	%p3, %r30, -33554433;
	and.b32  	%r31, %r28, -15728641;
	selp.b32 	%r32, %r31, %r28, %p3;
	mov.b64 	%fd79, {%r29, %r32};
	mul.rn.f64 	%fd80, %fd75, %fd79;
	neg.f64 	%fd81, %fd80;
	fma.rn.f64 	%fd82, %fd75, %fd79, %fd81;
	fma.rn.f64 	%fd83, %fd77, %fd79, %fd82;
	add.f64 	%fd4, %fd80, %fd83;
	sub.f64 	%fd84, %fd80, %fd4;
	add.f64 	%fd5, %fd83, %fd84;
	fma.rn.f64 	%fd85, %fd4, 0d3FF71547652B82FE, 0d4338000000000000;
	{
	.reg .b32 %temp; 
	mov.b64 	{%r13, %temp}, %fd85;
	}
	mov.f64 	%fd86, 0dC338000000000000;
	add.rn.f64 	%fd87, %fd85, %fd86;
	fma.rn.f64 	%fd88, %fd87, 0dBFE62E42FEFA39EF, %fd4;
	fma.rn.f64 	%fd89, %fd87, 0dBC7ABC9E3B39803F, %fd88;
	fma.rn.f64 	%fd90, %fd89, 0d3E5ADE1569CE2BDF, 0d3E928AF3FCA213EA;
	fma.rn.f64 	%fd91, %fd90, %fd89, 0d3EC71DEE62401315;
	fma.rn.f64 	%fd92, %fd91, %fd89, 0d3EFA01997C89EB71;
	fma.rn.f64 	%fd93, %fd92, %fd89, 0d3F2A01A014761F65;
	fma.rn.f64 	%fd94, %fd93, %fd89, 0d3F56C16C1852B7AF;
	fma.rn.f64 	%fd95, %fd94, %fd89, 0d3F81111111122322;
	fma.rn.f64 	%fd96, %fd95, %fd89, 0d3FA55555555502A1;
	fma.rn.f64 	%fd97, %fd96, %fd89, 0d3FC5555555555511;
	fma.rn.f64 	%fd98, %fd97, %fd89, 0d3FE000000000000B;
	fma.rn.f64 	%fd99, %fd98, %fd89, 0d3FF0000000000000;
	fma.rn.f64 	%fd100, %fd99, %fd89, 0d3FF0000000000000;
	{
	.reg .b32 %temp; 
	mov.b64 	{%r14, %temp}, %fd100;
	}
	{
	.reg .b32 %temp; 
	mov.b64 	{%temp, %r15}, %fd100;
	}
	shl.b32 	%r33, %r13, 20;
	add.s32 	%r34, %r33, %r15;
	mov.b64 	%fd108, {%r14, %r34};
	{
	.reg .b32 %temp; 
	mov.b64 	{%temp, %r35}, %fd4;
	}
	mov.b32 	%f2, %r35;
	abs.f32 	%f1, %f2;
	setp.lt.f32 	%p4, %f1, 0f4086232B;
	@%p4 bra 	$L__BB1_7;
	setp.lt.f64 	%p5, %fd4, 0d0000000000000000;
	add.f64 	%fd101, %fd4, 0d7FF0000000000000;
	selp.f64 	%fd108, 0d0000000000000000, %fd101, %p5;
	setp.geu.f32 	%p6, %f1, 0f40874800;
	@%p6 bra 	$L__BB1_7;
	shr.u32 	%r36, %r13, 31;
	add.s32 	%r37, %r13, %r36;
	shr.s32 	%r38, %r37, 1;
	shl.b32 	%r39, %r38, 20;
	add.s32 	%r40, %r15, %r39;
	mov.b64 	%fd102, {%r14, %r40};
	sub.s32 	%r41, %r13, %r38;
	shl.b32 	%r42, %r41, 20;
	add.s32 	%r43, %r42, 1072693248;
	mov.b32 	%r44, 0;
	mov.b64 	%fd103, {%r44, %r43};
	mul.f64 	%fd108, %fd103, %fd102;
$L__BB1_7:
	abs.f64 	%fd104, %fd108;
	setp.eq.f64 	%p7, %fd104, 0d7FF0000000000000;
	fma.rn.f64 	%fd105, %fd108, %fd5, %fd108;
	selp.f64 	%fd106, %fd108, %fd105, %p7;
	st.param.f64 	[func_retval0], %fd106;
	ret;

}


// ===== COMPILED SASS (sm_100) =====

	.target	sm_100

	.elftype	@"ET_EXEC"


//--------------------- .note.nv.tkinfo           --------------------------
	.section	.note.nv.tkinfo,"",@"SHT_NOTE"
	.sectionflags	@"SHF_NOTE_NV_TKINFO"
	.tkinfo
        /*0018*/ 	.word	0x00000002
        /*0030*/ 	.string	""
        /*0030*/ 	.string	"ptxas"
        /*0030*/ 	.string	"Cuda compilation tools, release 13.0, V13.0.88"
        /*0030*/ 	.string	"Build cuda_13.0.r13.0/compiler.36424714_0"
        /*0030*/ 	.string	"-arch sm_100 -m 64 "



//--------------------- .note.nv.cuinfo           --------------------------
	.section	.note.nv.cuinfo,"",@"SHT_NOTE"
	.sectionflags	@"SHF_NOTE_NV_CUINFO"
        /*0018*/ 	.short	0x0002
        /*001a*/ 	.short	0x0064
        /*001c*/ 	.short	0x0082
	.zero		2


//--------------------- .nv.info                  --------------------------
	.section	.nv.info,"",@"SHT_CUDA_INFO"
	.align	4


	//----- nvinfo : EIATTR_REGCOUNT
	.align		4
        /*0000*/ 	.byte	0x04, 0x2f
        /*0002*/ 	.short	(.L_2 - .L_1)
	.align		4
.L_1:
        /*0004*/ 	.word	index@(_Z8asteroidPdS_S_S_S_S_S_S_S_i)
        /*0008*/ 	.word	0x00000040


	//----- nvinfo : EIATTR_FRAME_SIZE
	.align		4
.L_2:
        /*000c*/ 	.byte	0x04, 0x11
        /*000e*/ 	.short	(.L_4 - .L_3)
	.align		4
.L_3:
        /*0010*/ 	.word	index@($_Z8asteroidPdS_S_S_S_S_S_S_S_i$__internal_accurate_pow)
        /*0014*/ 	.word	0x00000018


	//----- nvinfo : EIATTR_FRAME_SIZE
	.align		4
.L_4:
        /*0018*/ 	.byte	0x04, 0x11
        /*001a*/ 	.short	(.L_6 - .L_5)
	.align		4
.L_5:
        /*001c*/ 	.word	index@($__internal_1_$__cuda_sm20_dsqrt_rn_f64_mediumpath_v1)
        /*0020*/ 	.word	0x00000018


	//----- nvinfo : EIATTR_FRAME_SIZE
	.align		4
.L_6:
        /*0024*/ 	.byte	0x04, 0x11
        /*0026*/ 	.short	(.L_8 - .L_7)
	.align		4
.L_7:
        /*0028*/ 	.word	index@($__internal_0_$__cuda_sm20_div_rn_f64_full)
        /*002c*/ 	.word	0x00000018


	//----- nvinfo : EIATTR_FRAME_SIZE
	.align		4
.L_8:
        /*0030*/ 	.byte	0x04, 0x11
        /*0032*/ 	.short	(.L_10 - .L_9)
	.align		4
.L_9:
        /*0034*/ 	.word	index@(_Z8asteroidPdS_S_S_S_S_S_S_S_i)
        /*0038*/ 	.word	0x00000018


	//----- nvinfo : EIATTR_MIN_STACK_SIZE
	.align		4
.L_10:
        /*003c*/ 	.byte	0x04, 0x12
        /*003e*/ 	.short	(.L_12 - .L_11)
	.align		4
.L_11:
        /*0040*/ 	.word	index@(_Z8asteroidPdS_S_S_S_S_S_S_S_i)
        /*0044*/ 	.word	0x00000018
.L_12:


//--------------------- .nv.compat                --------------------------
	.section	.nv.compat,"",@"SHT_CUDA_COMPAT_INFO"
	.align	4
        /*0000*/ 	.byte	0x02, 0x09, 0x00, 0x00, 0x02, 0x02, 0x01, 0x00, 0x02, 0x05, 0x05, 0x00, 0x03, 0x07, 0x01, 0x01
        /*0010*/ 	.byte	0x02, 0x03, 0x00, 0x00, 0x02, 0x06, 0x01, 0x00, 0x04, 0x0b, 0x08, 0x00, 0x01, 0x00, 0x00, 0x00
        /*0020*/ 	.byte	0x00, 0x00, 0x00, 0x00


//--------------------- .nv.info._Z8asteroidPdS_S_S_S_S_S_S_S_i --------------------------
	.section	.nv.info._Z8asteroidPdS_S_S_S_S_S_S_S_i,"",@"SHT_CUDA_INFO"
	.sectionflags	@""
	.align	4


	//----- nvinfo : EIATTR_CUDA_API_VERSION
	.align		4
        /*0000*/ 	.byte	0x04, 0x37
        /*0002*/ 	.short	(.L_14 - .L_13)
.L_13:
        /*0004*/ 	.word	0x00000082


	//----- nvinfo : EIATTR_KPARAM_INFO
	.align		4
.L_14:
        /*0008*/ 	.byte	0x04, 0x17
        /*000a*/ 	.short	(.L_16 - .L_15)
.L_15:
        /*000c*/ 	.word	0x00000000
        /*0010*/ 	.short	0x0009
        /*0012*/ 	.short	0x0048
        /*0014*/ 	.byte	0x00, 0xf0, 0x11, 0x00


	//----- nvinfo : EIATTR_KPARAM_INFO
	.align		4
.L_16:
        /*0018*/ 	.byte	0x04, 0x17
        /*001a*/ 	.short	(.L_18 - .L_17)
.L_17:
        /*001c*/ 	.word	0x00000000
        /*0020*/ 	.short	0x0008
        /*0022*/ 	.short	0x0040
        /*0024*/ 	.byte	0x00, 0xf5, 0x21, 0x00


	//----- nvinfo : EIATTR_KPARAM_INFO
	.align		4
.L_18:
        /*0028*/ 	.byte	0x04, 0x17
        /*002a*/ 	.short	(.L_20 - .L_19)
.L_19:
        /*002c*/ 	.word	0x00000000
        /*0030*/ 	.short	0x0007
        /*0032*/ 	.short	0x0038
        /*0034*/ 	.byte	0x00, 0xf5, 0x21, 0x00


	//----- nvinfo : EIATTR_KPARAM_INFO
	.align		4
.L_20:
        /*0038*/ 	.byte	0x04, 0x17
        /*003a*/ 	.short	(.L_22 - .L_21)
.L_21:
        /*003c*/ 	.word	0x00000000
        /*0040*/ 	.short	0x0006
        /*0042*/ 	.short	0x0030
        /*0044*/ 	.byte	0x00, 0xf5, 0x21, 0x00


	//----- nvinfo : EIATTR_KPARAM_INFO
	.align		4
.L_22:
        /*0048*/ 	.byte	0x04, 0x17
        /*004a*/ 	.short	(.L_24 - .L_23)
.L_23:
        /*004c*/ 	.word	0x00000000
        /*0050*/ 	.short	0x0005
        /*0052*/ 	.short	0x0028
        /*0054*/ 	.byte	0x00, 0xf5, 0x21, 0x00


	//----- nvinfo : EIATTR_KPARAM_INFO
	.align		4
.L_24:
        /*0058*/ 	.byte	0x04, 0x17
        /*005a*/ 	.short	(.L_26 - .L_25)
.L_25:
        /*005c*/ 	.word	0x00000000
        /*0060*/ 	.short	0x0004
        /*0062*/ 	.short	0x0020
        /*0064*/ 	.byte	0x00, 0xf5, 0x21, 0x00


	//----- nvinfo : EIATTR_KPARAM_INFO
	.align		4
.L_26:
        /*0068*/ 	.byte	0x04, 0x17
        /*006a*/ 	.short	(.L_28 - .L_27)
.L_27:
        /*006c*/ 	.word	0x00000000
        /*0070*/ 	.short	0x0003
        /*0072*/ 	.short	0x0018
        /*0074*/ 	.byte	0x00, 0xf5, 0x21, 0x00


	//----- nvinfo : EIATTR_KPARAM_INFO
	.align		4
.L_28:
        /*0078*/ 	.byte	0x04, 0x17
        /*007a*/ 	.short	(.L_30 - .L_29)
.L_29:
        /*007c*/ 	.word	0x00000000
        /*0080*/ 	.short	0x0002
        /*0082*/ 	.short	0x0010
        /*0084*/ 	.byte	0x00, 0xf5, 0x21, 0x00


	//----- nvinfo : EIATTR_KPARAM_INFO
	.align		4
.L_30:
        /*0088*/ 	.byte	0x04, 0x17
        /*008a*/ 	.short	(.L_32 - .L_31)
.L_31:
        /*008c*/ 	.word	0x00000000
        /*0090*/ 	.short	0x0001
        /*0092*/ 	.short	0x0008
        /*0094*/ 	.byte	0x00, 0xf5, 0x21, 0x00


	//----- nvinfo : EIATTR_KPARAM_INFO
	.align		4
.L_32:
        /*0098*/ 	.byte	0x04, 0x17
        /*009a*/ 	.short	(.L_34 - .L_33)
.L_33:
        /*009c*/ 	.word	0x00000000
        /*00a0*/ 	.short	0x0000
        /*00a2*/ 	.short	0x0000
        /*00a4*/ 	.byte	0x00, 0xf5, 0x21, 0x00


	//----- nvinfo : EIATTR_SPARSE_MMA_MASK
	.align		4
.L_34:
        /*00a8*/ 	.byte	0x03, 0x50
        /*00aa*/ 	.short	0x0000


	//----- nvinfo : EIATTR_MAXREG_COUNT
	.align		4
        /*00ac*/ 	.byte	0x03, 0x1b
        /*00ae*/ 	.short	0x00ff


	//----- nvinfo : EIATTR_EXTERNS
	.align		4
        /*00b0*/ 	.byte	0x04, 0x0f
        /*00b2*/ 	.short	(.L_36 - .L_35)


	//   ....[0]....
	.align		4
.L_35:
        /*00b4*/ 	.word	index@(vprintf)


	//----- nvinfo : EIATTR_MERCURY_ISA_VERSION
	.align		4
.L_36:
        /*00b8*/ 	.byte	0x03, 0x5f
        /*00ba*/ 	.short	0x0101


	//----- nvinfo : EIATTR_VRC_CTA_INIT_COUNT
	.align		4
        /*00bc*/ 	.byte	0x02, 0x4a
	.zero		1
	.zero		1


	//----- nvinfo : EIATTR_SYSCALL_OFFSETS
	.align		4
        /*00c0*/ 	.byte	0x04, 0x46
        /*00c2*/ 	.short	(.L_38 - .L_37)


	//   ....[0]....
.L_37:
        /*00c4*/ 	.word	0x00001660


	//----- nvinfo : EIATTR_EXIT_INSTR_OFFSETS
	.align		4
.L_38:
        /*00c8*/ 	.byte	0x04, 0x1c
        /*00ca*/ 	.short	(.L_40 - .L_39)


	//   ....[0]....
.L_39:
        /*00cc*/ 	.word	0x00001680


	//   ....[1]....
        /*00d0*/ 	.word	0x000017d0


	//----- nvinfo : EIATTR_CRS_STACK_SIZE
	.align		4
.L_40:
        /*00d4*/ 	.byte	0x04, 0x1e
        /*00d6*/ 	.short	(.L_42 - .L_41)
.L_41:
        /*00d8*/ 	.word	0x00000000


	//----- nvinfo : EIATTR_CBANK_PARAM_SIZE
	.align		4
.L_42:
        /*00dc*/ 	.byte	0x03, 0x19
        /*00de*/ 	.short	0x004c


	//----- nvinfo : EIATTR_PARAM_CBANK
	.align		4
        /*00e0*/ 	.byte	0x04, 0x0a
        /*00e2*/ 	.short	(.L_44 - .L_43)
	.align		4
.L_43:
        /*00e4*/ 	.word	index@(.nv.constant0._Z8asteroidPdS_S_S_S_S_S_S_S_i)
        /*00e8*/ 	.short	0x0380
        /*00ea*/ 	.short	0x004c


	//----- nvinfo : EIATTR_SW_WAR
	.align		4
.L_44:
        /*00ec*/ 	.byte	0x04, 0x36
        /*00ee*/ 	.short	(.L_46 - .L_45)
.L_45:
        /*00f0*/ 	.word	0x00000008
.L_46:


//--------------------- .nv.callgraph             --------------------------
	.section	.nv.callgraph,"",@"SHT_CUDA_CALLGRAPH"
	.align	4
	.sectionentsize	8
	.align		4
        /*0000*/ 	.word	0x00000000
	.align		4
        /*0004*/ 	.word	0xffffffff
	.align		4
        /*0008*/ 	.word	index@(_Z8asteroidPdS_S_S_S_S_S_S_S_i)
	.align		4
        /*000c*/ 	.word	index@(vprintf)
	.align		4
        /*0010*/ 	.word	0x00000000
	.align		4
        /*0014*/ 	.word	0xfffffffe
	.align		4
        /*0018*/ 	.word	0x00000000
	.align		4
        /*001c*/ 	.word	0xfffffffd
	.align		4
        /*0020*/ 	.word	0x00000000
	.align		4
        /*0024*/ 	.word	0xfffffffc


//--------------------- .nv.constant4             --------------------------
	.section	.nv.constant4,"a",@progbits
	.align	8
	.align		8
.nv.constant4:
        /*0000*/ 	.dword	vprintf
	.align		8
        /*0008*/ 	.dword	$str


//--------------------- .text._Z8asteroidPdS_S_S_S_S_S_S_S_i --------------------------
	.section	.text._Z8asteroidPdS_S_S_S_S_S_S_S_i,"ax",@progbits
	.align	128
        .global         _Z8asteroidPdS_S_S_S_S_S_S_S_i
        .type           _Z8asteroidPdS_S_S_S_S_S_S_S_i,@function
        .size           _Z8asteroidPdS_S_S_S_S_S_S_S_i,(.L_x_47 - _Z8asteroidPdS_S_S_S_S_S_S_S_i)
        .other          _Z8asteroidPdS_S_S_S_S_S_S_S_i,@"STO_CUDA_ENTRY STV_DEFAULT"
_Z8asteroidPdS_S_S_S_S_S_S_S_i:
.text._Z8asteroidPdS_S_S_S_S_S_S_S_i:
[----:B------:R-:W0:Y:S01]  /*0000*/  LDC R1, c[0x0][0x37c] ;  /* 0x0000df00ff017b82 */ /* 0x000e220000000800 */
[----:B------:R-:W1:Y:S01]  /*0010*/  S2R R2, SR_TID.X ;  /* 0x0000000000027919 */ /* 0x000e620000002100 */
[----:B------:R-:W1:Y:S01]  /*0020*/  LDCU UR38, c[0x0][0x3c8] ;  /* 0x00007900ff2677ac */ /* 0x000e620008000800 */
[----:B0-----:R-:W-:Y:S01]  /*0030*/  VIADD R1, R1, 0xffffffe8 ;  /* 0xffffffe801017836 */ /* 0x001fe20000000000 */
[----:B------:R-:W-:Y:S01]  /*0040*/  BSSY B1, `(.L_x_0) ;  /* 0x000014f000017945 */ /* 0x000fe20003800000 */
[----:B------:R-:W0:Y:S01]  /*0050*/  LDCU UR4, c[0x0][0x2f8] ;  /* 0x00005f00ff0477ac */ /* 0x000e220008000800 */
[----:B------:R-:W2:Y:S01]  /*0060*/  LDCU UR5, c[0x0][0x2fc] ;  /* 0x00005f80ff0577ac */ /* 0x000ea20008000800 */
[----:B------:R-:W3:Y:S01]  /*0070*/  LDCU.64 UR36, c[0x0][0x358] ;  /* 0x00006b00ff2477ac */ /* 0x000ee20008000a00 */
[----:B0-----:R-:W-:-:S05]  /*0080*/  IADD3 R6, P1, PT, R1, UR4, RZ ;  /* 0x0000000401067c10 */ /* 0x001fca000ff3e0ff */
[----:B--2---:R-:W-:Y:S01]  /*0090*/  IMAD.X R7, RZ, RZ, UR5, P1 ;  /* 0x00000005ff077e24 */ /* 0x004fe200088e06ff */
[----:B-1----:R-:W-:-:S13]  /*00a0*/  ISETP.GE.AND P0, PT, R2, UR38, PT ;  /* 0x0000002602007c0c */ /* 0x002fda000bf06270 */
[----:B---3--:R-:W-:Y:S05]  /*00b0*/  @P0 BRA `(.L_x_1) ;  /* 0x00000014001c0947 */ /* 0x008fea0003800000 */
[----:B------:R-:W0:Y:S01]  /*00c0*/  LDC.64 R12, c[0x0][0x380] ;  /* 0x0000e000ff0c7b82 */ /* 0x000e220000000a00 */
[----:B------:R-:W1:Y:S01]  /*00d0*/  LDCU.64 UR4, c[0x0][0x3a0] ;  /* 0x00007400ff0477ac */ /* 0x000e620008000a00 */
[----:B------:R-:W2:Y:S06]  /*00e0*/  LDCU.64 UR6, c[0x0][0x388] ;  /* 0x00007100ff0677ac */ /* 0x000eac0008000a00 */
[----:B------:R-:W3:Y:S01]  /*00f0*/  LDC.64 R14, c[0x0][0x3a8] ;  /* 0x0000ea00ff0e7b82 */ /* 0x000ee20000000a00 */
[----:B------:R-:W4:Y:S07]  /*0100*/  LDCU.64 UR8, c[0x0][0x380] ;  /* 0x00007000ff0877ac */ /* 0x000f2e0008000a00 */
[----:B------:R-:W5:Y:S01]  /*0110*/  LDC.64 R16, c[0x0][0x388] ;  /* 0x0000e200ff107b82 */ /* 0x000f620000000a00 */
[----:B0-----:R-:W-:-:S07]  /*0120*/  IMAD.WIDE.U32 R12, R2, 0x8, R12 ;  /* 0x00000008020c7825 */ /* 0x001fce00078e000c */
[----:B------:R-:W0:Y:S01]  /*0130*/  LDC.64 R18, c[0x0][0x3b0] ;  /* 0x0000ec00ff127b82 */ /* 0x000e220000000a00 */
[----:B------:R-:W2:Y:S01]  /*0140*/  LDG.E.64 R4, desc[UR36][R12.64] ;  /* 0x000000240c047981 */ /* 0x000ea2000c1e1b00 */
[----:B---3--:R-:W-:-:S06]  /*0150*/  IMAD.WIDE.U32 R14, R2, 0x8, R14 ;  /* 0x00000008020e7825 */ /* 0x008fcc00078e000e */
[----:B------:R-:W3:Y:S01]  /*0160*/  LDC.64 R10, c[0x0][0x390] ;  /* 0x0000e400ff0a7b82 */ /* 0x000ee20000000a00 */
[----:B-----5:R-:W-:-:S07]  /*0170*/  IMAD.WIDE.U32 R16, R2, 0x8, R16 ;  /* 0x0000000802107825 */ /* 0x020fce00078e0010 */
[----:B------:R-:W5:Y:S08]  /*0180*/  LDC.64 R20, c[0x0][0x3b8] ;  /* 0x0000ee00ff147b82 */ /* 0x000f700000000a00 */
[----:B------:R-:W1:Y:S01]  /*0190*/  LDC.64 R22, c[0x0][0x398] ;  /* 0x0000e600ff167b82 */ /* 0x000e620000000a00 */
[----:B--2---:R1:W-:Y:S04]  /*01a0*/  STG.E.64 desc[UR36][R14.64], R4 ;  /* 0x000000040e007986 */ /* 0x0043e8000c101b24 */
[----:B------:R-:W2:Y:S01]  /*01b0*/  LDG.E.64 R8, desc[UR36][R16.64] ;  /* 0x0000002410087981 */ /* 0x000ea2000c1e1b00 */
[----:B0-----:R-:W-:-:S04]  /*01c0*/  IMAD.WIDE.U32 R18, R2, 0x8, R18 ;  /* 0x0000000802127825 */ /* 0x001fc800078e0012 */
[C---:B---3--:R-:W-:Y:S01]  /*01d0*/  IMAD.WIDE.U32 R10, R2.reuse, 0x8, R10 ;  /* 0x00000008020a7825 */ /* 0x048fe200078e000a */
[----:B--2---:R0:W-:Y:S04]  /*01e0*/  STG.E.64 desc[UR36][R18.64], R8 ;  /* 0x0000000812007986 */ /* 0x0041e8000c101b24 */
[----:B------:R-:W2:Y:S01]  /*01f0*/  LDG.E.64 R24, desc[UR36][R10.64] ;  /* 0x000000240a187981 */ /* 0x000ea2000c1e1b00 */
[----:B-----5:R-:W-:-:S04]  /*0200*/  IMAD.WIDE.U32 R20, R2, 0x8, R20 ;  /* 0x0000000802147825 */ /* 0x020fc800078e0014 */
[C---:B-1----:R-:W-:Y:S02]  /*0210*/  IMAD.WIDE.U32 R4, R2.reuse, 0x8, R22 ;  /* 0x0000000802047825 */ /* 0x042fe400078e0016 */
[----:B------:R-:W1:Y:S01]  /*0220*/  LDC.64 R22, c[0x0][0x3c0] ;  /* 0x0000f000ff167b82 */ /* 0x000e620000000a00 */
[----:B--2---:R2:W-:Y:S04]  /*0230*/  STG.E.64 desc[UR36][R20.64], R24 ;  /* 0x0000001814007986 */ /* 0x0045e8000c101b24 */
[----:B------:R4:W3:Y:S01]  /*0240*/  LDG.E.64 R28, desc[UR36][R4.64] ;  /* 0x00000024041c7981 */ /* 0x0008e2000c1e1b00 */
[----:B-1----:R-:W-:Y:S01]  /*0250*/  IMAD.WIDE.U32 R22, R2, 0x8, R22 ;  /* 0x0000000802167825 */ /* 0x002fe200078e0016 */
[----:B------:R-:W-:-:S03]  /*0260*/  CS2R R26, SRZ ;  /* 0x00000000001a7805 */ /* 0x000fc6000001ff00 */
[----:B------:R-:W-:Y:S01]  /*0270*/  IMAD.U32 R10, RZ, RZ, UR4 ;  /* 0x00000004ff0a7e24 */ /* 0x000fe2000f8e00ff */
[----:B------:R-:W-:Y:S01]  /*0280*/  UIADD3 UR4, UPT, UPT, -UR38, URZ, URZ ;  /* 0x000000ff26047290 */ /* 0x000fe2000fffe1ff */
[----:B------:R-:W-:Y:S02]  /*0290*/  IMAD.U32 R11, RZ, RZ, UR5 ;  /* 0x00000005ff0b7e24 */ /* 0x000fe4000f8e00ff */
[----:B0-----:R-:W-:Y:S01]  /*02a0*/  IMAD.U32 R8, RZ, RZ, UR6 ;  /* 0x00000006ff087e24 */ /* 0x001fe2000f8e00ff */
[----:B----4-:R-:W-:Y:S01]  /*02b0*/  MOV R5, UR9 ;  /* 0x0000000900057c02 */ /* 0x010fe20008000f00 */
[----:B------:R-:W-:Y:S01]  /*02c0*/  IMAD.U32 R9, RZ, RZ, UR7 ;  /* 0x00000007ff097e24 */ /* 0x000fe2000f8e00ff */
[----:B--2---:R-:W-:Y:S01]  /*02d0*/  CS2R R24, SRZ ;  /* 0x0000000000187805 */ /* 0x004fe2000001ff00 */
[----:B------:R-:W-:Y:S02]  /*02e0*/  IMAD.U32 R4, RZ, RZ, UR8 ;  /* 0x00000008ff047e24 */ /* 0x000fe4000f8e00ff */
[----:B------:R-:W-:-:S02]  /*02f0*/  IMAD.MOV R3, RZ, RZ, -R2 ;  /* 0x000000ffff037224 */ /* 0x000fc400078e0a02 */
[----:B------:R-:W-:Y:S01]  /*0300*/  IMAD.U32 R0, RZ, RZ, UR4 ;  /* 0x00000004ff007e24 */ /* 0x000fe2000f8e00ff */
[----:B---3--:R0:W-:Y:S06]  /*0310*/  STG.E.64 desc[UR36][R22.64], R28 ;  /* 0x0000001c16007986 */ /* 0x0081ec000c101b24 */
.L_x_25:
[----:B------:R-:W-:Y:S01]  /*0320*/  ISETP.NE.AND P0, PT, R3, RZ, PT ;  /* 0x000000ff0300720c */ /* 0x000fe20003f05270 */
[----:B------:R-:W-:Y:S01]  /*0330*/  VIADD R0, R0, 0x1 ;  /* 0x0000000100007836 */ /* 0x000fe20000000000 */
[----:B------:R-:W-:Y:S04]  /*0340*/  BSSY.RECONVERGENT B0, `(.L_x_2) ;  /* 0x00000ea000007945 */ /* 0x000fe80003800200 */
[----:B------:R-:W-:-:S07]  /*0350*/  ISETP.NE.AND P1, PT, R0, RZ, PT ;  /* 0x000000ff0000720c */ /* 0x000fce0003f25270 */
[----:B------:R-:W-:Y:S06]  /*0360*/  @!P0 BRA `(.L_x_3) ;  /* 0x0000000c009c8947 */ /* 0x000fec0003800000 */
[----:B0-----:R-:W2:Y:S04]  /*0370*/  LDG.E.64 R28, desc[UR36][R12.64] ;  /* 0x000000240c1c7981 */ /* 0x001ea8000c1e1b00 */
[----:B------:R-:W2:Y:S01]  /*0380*/  LDG.E.64 R30, desc[UR36][R4.64] ;  /* 0x00000024041e7981 */ /* 0x000ea2000c1e1b00 */
[----:B------:R-:W-:Y:S01]  /*0390*/  BSSY.RECONVERGENT B2, `(.L_x_4) ;  /* 0x0000006000027945 */ /* 0x000fe20003800200 */
[----:B--2---:R-:W-:-:S08]  /*03a0*/  DADD R36, R28, -R30 ;  /* 0x000000001c247229 */ /* 0x004fd0000000081e */
[----:B------:R-:W-:-:S10]  /*03b0*/  DADD R60, -RZ, |R36| ;  /* 0x00000000ff3c7229 */ /* 0x000fd40000000524 */
[----:B------:R-:W-:Y:S01]  /*03c0*/  IMAD.MOV.U32 R54, RZ, RZ, R60 ;  /* 0x000000ffff367224 */ /* 0x000fe200078e003c */
[----:B------:R-:W-:-:S07]  /*03d0*/  MOV R60, 0x3f0 ;  /* 0x000003f0003c7802 */ /* 0x000fce0000000f00 */
[----:B------:R-:W-:Y:S05]  /*03e0*/  CALL.REL.NOINC `($_Z8asteroidPdS_S_S_S_S_S_S_S_i$__internal_accurate_pow) ;  /* 0x0000001c00147944 */ /* 0x000fea0003c00000 */
[----:B------:R-:W-:Y:S05]  /*03f0*/  BSYNC.RECONVERGENT B2 ;  /* 0x0000000000027941 */ /* 0x000fea0003800200 */
.L_x_4:
[----:B------:R-:W2:Y:S04]  /*0400*/  LDG.E.64 R32, desc[UR36][R16.64] ;  /* 0x0000002410207981 */ /* 0x000ea8000c1e1b00 */
[----:B------:R-:W2:Y:S01]  /*0410*/  LDG.E.64 R34, desc[UR36][R8.64] ;  /* 0x0000002408227981 */ /* 0x000ea2000c1e1b00 */
[C---:B------:R-:W-:Y:S01]  /*0420*/  DADD R40, R36.reuse, 2 ;  /* 0x4000000024287429 */ /* 0x040fe20000000000 */
[----:B------:R-:W-:Y:S01]  /*0430*/  BSSY.RECONVERGENT B2, `(.L_x_5) ;  /* 0x0000011000027945 */ /* 0x000fe20003800200 */
[C---:B------:R-:W-:Y:S02]  /*0440*/  DSETP.NEU.AND P2, PT, R36.reuse, RZ, PT ;  /* 0x000000ff2400722a */ /* 0x040fe40003f4d000 */
[----:B------:R-:W-:-:S04]  /*0450*/  DSETP.NEU.AND P0, PT, R36, 1, PT ;  /* 0x3ff000002400742a */ /* 0x000fc80003f0d000 */
[----:B------:R-:W-:Y:S02]  /*0460*/  FSEL R44, R44, RZ, P2 ;  /* 0x000000ff2c2c7208 */ /* 0x000fe40001000000 */
[----:B------:R-:W-:Y:S02]  /*0470*/  LOP3.LUT R40, R41, 0x7ff00000, RZ, 0xc0, !PT ;  /* 0x7ff0000029287812 */ /* 0x000fe400078ec0ff */
[----:B------:R-:W-:Y:S02]  /*0480*/  FSEL R45, R50, RZ, P2 ;  /* 0x000000ff322d7208 */ /* 0x000fe40001000000 */
[----:B------:R-:W-:Y:S01]  /*0490*/  ISETP.NE.AND P3, PT, R40, 0x7ff00000, PT ;  /* 0x7ff000002800780c */ /* 0x000fe20003f65270 */
[----:B--2---:R-:W-:-:S08]  /*04a0*/  DADD R38, R32, -R34 ;  /* 0x0000000020267229 */ /* 0x004fd00000000822 */
[----:B------:R-:W-:-:S10]  /*04b0*/  DADD R60, -RZ, |R38| ;  /* 0x00000000ff3c7229 */ /* 0x000fd40000000526 */
[----:B------:R-:W-:Y:S01]  /*04c0*/  IMAD.MOV.U32 R54, RZ, RZ, R60 ;  /* 0x000000ffff367224 */ /* 0x000fe200078e003c */
[----:B------:R-:W-:Y:S06]  /*04d0*/  @P3 BRA `(.L_x_6) ;  /* 0x0000000000183947 */ /* 0x000fec0003800000 */
[----:B------:R-:W-:-:S14]  /*04e0*/  DSETP.NAN.AND P2, PT, R36, R36, PT ;  /* 0x000000242400722a */ /* 0x000fdc0003f48000 */
[----:B------:R-:W-:Y:S01]  /*04f0*/  @P2 DADD R44, R36, 2 ;  /* 0x40000000242c2429 */ /* 0x000fe20000000000 */
[----:B------:R-:W-:Y:S10]  /*0500*/  @P2 BRA `(.L_x_6) ;  /* 0x00000000000c2947 */ /* 0x000ff40003800000 */
[----:B------:R-:W-:-:S14]  /*0510*/  DSETP.NEU.AND P2, PT, |R36|, +INF , PT ;  /* 0x7ff000002400742a */ /* 0x000fdc0003f4d200 */
[----:B------:R-:W-:Y:S02]  /*0520*/  @!P2 IMAD.MOV.U32 R44, RZ, RZ, 0x0 ;  /* 0x00000000ff2ca424 */ /* 0x000fe400078e00ff */
[----:B------:R-:W-:-:S07]  /*0530*/  @!P2 IMAD.MOV.U32 R45, RZ, RZ, 0x7ff00000 ;  /* 0x7ff00000ff2da424 */ /* 0x000fce00078e00ff */
.L_x_6:
[----:B------:R-:W-:Y:S05]  /*0540*/  BSYNC.RECONVERGENT B2 ;  /* 0x0000000000027941 */ /* 0x000fea0003800200 */
.L_x_5:
[----:B------:R-:W-:Y:S01]  /*0550*/  BSSY.RECONVERGENT B2, `(.L_x_7) ;  /* 0x0000005000027945 */ /* 0x000fe20003800200 */
[----:B------:R-:W-:Y:S02]  /*0560*/  FSEL R36, R44, RZ, P0 ;  /* 0x000000ff2c247208 */ /* 0x000fe40000000000 */
[----:B------:R-:W-:Y:S02]  /*0570*/  FSEL R37, R45, 1.875, P0 ;  /* 0x3ff000002d257808 */ /* 0x000fe40000000000 */
[----:B------:R-:W-:-:S07]  /*0580*/  MOV R60, 0x5a0 ;  /* 0x000005a0003c7802 */ /* 0x000fce0000000f00 */
[----:B------:R-:W-:Y:S05]  /*0590*/  CALL.REL.NOINC `($_Z8asteroidPdS_S_S_S_S_S_S_S_i$__internal_accurate_pow) ;  /* 0x0000001800a87944 */ /* 0x000fea0003c00000 */
[----:B------:R-:W-:Y:S05]  /*05a0*/  BSYNC.RECONVERGENT B2 ;  /* 0x0000000000027941 */ /* 0x000fea0003800200 */
.L_x_7:
[C---:B------:R-:W-:Y:S01]  /*05b0*/  DADD R40, R38.reuse, 2 ;  /* 0x4000000026287429 */ /* 0x040fe20000000000 */
[----:B------:R-:W-:Y:S01]  /*05c0*/  BSSY.RECONVERGENT B2, `(.L_x_8) ;  /* 0x000000e000027945 */ /* 0x000fe20003800200 */
[C---:B------:R-:W-:Y:S02]  /*05d0*/  DSETP.NEU.AND P2, PT, R38.reuse, RZ, PT ;  /* 0x000000ff2600722a */ /* 0x040fe40003f4d000 */
[----:B------:R-:W-:-:S04]  /*05e0*/  DSETP.NEU.AND P0, PT, R38, 1, PT ;  /* 0x3ff000002600742a */ /* 0x000fc80003f0d000 */
[----:B------:R-:W-:Y:S02]  /*05f0*/  FSEL R44, R44, RZ, P2 ;  /* 0x000000ff2c2c7208 */ /* 0x000fe40001000000 */
[----:B------:R-:W-:Y:S02]  /*0600*/  LOP3.LUT R40, R41, 0x7ff00000, RZ, 0xc0, !PT ;  /* 0x7ff0000029287812 */ /* 0x000fe400078ec0ff */
[----:B------:R-:W-:Y:S02]  /*0610*/  FSEL R45, R50, RZ, P2 ;  /* 0x000000ff322d7208 */ /* 0x000fe40001000000 */
[----:B------:R-:W-:-:S13]  /*0620*/  ISETP.NE.AND P3, PT, R40, 0x7ff00000, PT ;  /* 0x7ff000002800780c */ /* 0x000fda0003f65270 */
[----:B------:R-:W-:Y:S05]  /*0630*/  @P3 BRA `(.L_x_9) ;  /* 0x0000000000183947 */ /* 0x000fea0003800000 */
[----:B------:R-:W-:-:S14]  /*0640*/  DSETP.NAN.AND P2, PT, R38, R38, PT ;  /* 0x000000262600722a */ /* 0x000fdc0003f48000 */
[----:B------:R-:W-:Y:S01]  /*0650*/  @P2 DADD R44, R38, 2 ;  /* 0x40000000262c2429 */ /* 0x000fe20000000000 */
[----:B------:R-:W-:Y:S10]  /*0660*/  @P2 BRA `(.L_x_9) ;  /* 0x00000000000c2947 */ /* 0x000ff40003800000 */
[----:B------:R-:W-:-:S14]  /*0670*/  DSETP.NEU.AND P2, PT, |R38|, +INF , PT ;  /* 0x7ff000002600742a */ /* 0x000fdc0003f4d200 */
[----:B------:R-:W-:Y:S01]  /*0680*/  @!P2 MOV R44, 0x0 ;  /* 0x00000000002ca802 */ /* 0x000fe20000000f00 */
[----:B------:R-:W-:-:S07]  /*0690*/  @!P2 IMAD.MOV.U32 R45, RZ, RZ, 0x7ff00000 ;  /* 0x7ff00000ff2da424 */ /* 0x000fce00078e00ff */
.L_x_9:
[----:B------:R-:W-:Y:S05]  /*06a0*/  BSYNC.RECONVERGENT B2 ;  /* 0x0000000000027941 */ /* 0x000fea0003800200 */
.L_x_8:
[----:B------:R-:W-:Y:S01]  /*06b0*/  FSEL R38, R44, RZ, P0 ;  /* 0x000000ff2c267208 */ /* 0x000fe20000000000 */
[----:B------:R-:W-:Y:S01]  /*06c0*/  IMAD.MOV.U32 R42, RZ, RZ, 0x0 ;  /* 0x00000000ff2a7424 */ /* 0x000fe200078e00ff */
[----:B------:R-:W-:Y:S01]  /*06d0*/  FSEL R39, R45, 1.875, P0 ;  /* 0x3ff000002d277808 */ /* 0x000fe20000000000 */
[----:B------:R-:W-:Y:S01]  /*06e0*/  IMAD.MOV.U32 R43, RZ, RZ, 0x3fd80000 ;  /* 0x3fd80000ff2b7424 */ /* 0x000fe200078e00ff */
[----:B------:R-:W-:Y:S04]  /*06f0*/  BSSY.RECONVERGENT B2, `(.L_x_10) ;  /* 0x0000014000027945 */ /* 0x000fe80003800200 */
[----:B------:R-:W-:-:S06]  /*0700*/  DADD R36, R36, R38 ;  /* 0x0000000024247229 */ /* 0x000fcc0000000026 */
[----:B------:R-:W0:Y:S04]  /*0710*/  MUFU.RSQ64H R41, R37 ;  /* 0x0000002500297308 */ /* 0x000e280000001c00 */
[----:B------:R-:W-:-:S05]  /*0720*/  VIADD R40, R37, 0xfcb00000 ;  /* 0xfcb0000025287836 */ /* 0x000fca0000000000 */
[----:B------:R-:W-:Y:S01]  /*0730*/  ISETP.GE.U32.AND P0, PT, R40, 0x7ca00000, PT ;  /* 0x7ca000002800780c */ /* 0x000fe20003f06070 */
[----:B0-----:R-:W-:-:S08]  /*0740*/  DMUL R38, R40, R40 ;  /* 0x0000002828267228 */ /* 0x001fd00000000000 */
[----:B------:R-:W-:-:S08]  /*0750*/  DFMA R38, R36, -R38, 1 ;  /* 0x3ff000002426742b */ /* 0x000fd00000000826 */
[----:B------:R-:W-:Y:S02]  /*0760*/  DFMA R42, R38, R42, 0.5 ;  /* 0x3fe00000262a742b */ /* 0x000fe4000000002a */
[----:B------:R-:W-:-:S08]  /*0770*/  DMUL R38, R40, R38 ;  /* 0x0000002628267228 */ /* 0x000fd00000000000 */
[----:B------:R-:W-:-:S08]  /*0780*/  DFMA R44, R42, R38, R40 ;  /* 0x000000262a2c722b */ /* 0x000fd00000000028 */
[----:B------:R-:W-:Y:S02]  /*0790*/  DMUL R46, R36, R44 ;  /* 0x0000002c242e7228 */ /* 0x000fe40000000000 */
[----:B------:R-:W-:Y:S02]  /*07a0*/  VIADD R43, R45, 0xfff00000 ;  /* 0xfff000002d2b7836 */ /* 0x000fe40000000000 */
[----:B------:R-:W-:-:S04]  /*07b0*/  IMAD.MOV.U32 R42, RZ, RZ, R44 ;  /* 0x000000ffff2a7224 */ /* 0x000fc800078e002c */
[----:B------:R-:W-:-:S08]  /*07c0*/  DFMA R48, R46, -R46, R36 ;  /* 0x8000002e2e30722b */ /* 0x000fd00000000024 */
[----:B------:R-:W-:Y:S01]  /*07d0*/  DFMA R38, R48, R42, R46 ;  /* 0x0000002a3026722b */ /* 0x000fe2000000002e */
[----:B------:R-:W-:Y:S10]  /*07e0*/  @!P0 BRA `(.L_x_11) ;  /* 0x0000000000108947 */ /* 0x000ff40003800000 */
[----:B------:R-:W-:-:S07]  /*07f0*/  MOV R38, 0x810 ;  /* 0x0000081000267802 */ /* 0x000fce0000000f00 */
[----:B------:R-:W-:Y:S05]  /*0800*/  CALL.REL.NOINC `($__internal_1_$__cuda_sm20_dsqrt_rn_f64_mediumpath_v1) ;  /* 0x00000014005c7944 */ /* 0x000fea0003c00000 */
[----:B------:R-:W-:Y:S01]  /*0810*/  MOV R38, R40 ;  /* 0x0000002800267202 */ /* 0x000fe20000000f00 */
[----:B------:R-:W-:-:S07]  /*0820*/  IMAD.MOV.U32 R39, RZ, RZ, R41 ;  /* 0x000000ffff277224 */ /* 0x000fce00078e0029 */
.L_x_11:
[----:B------:R-:W-:Y:S05]  /*0830*/  BSYNC.RECONVERGENT B2 ;  /* 0x0000000000027941 */ /* 0x000fea0003800200 */
.L_x_10:
[----:B------:R-:W0:Y:S01]  /*0840*/  LDC.64 R42, c[0x0][0x3a0] ;  /* 0x0000e800ff2a7b82 */ /* 0x000e220000000a00 */
[----:B------:R1:W5:Y:S01]  /*0850*/  LDG.E.64 R40, desc[UR36][R10.64] ;  /* 0x000000240a287981 */ /* 0x000362000c1e1b00 */
[----:B0-----:R-:W-:-:S06]  /*0860*/  IMAD.WIDE.U32 R42, R2, 0x8, R42 ;  /* 0x00000008022a7825 */ /* 0x001fcc00078e002a */
[----:B------:R-:W5:Y:S01]  /*0870*/  LDG.E.64 R42, desc[UR36][R42.64] ;  /* 0x000000242a2a7981 */ /* 0x000f62000c1e1b00 */
[----:B------:R-:W-:Y:S01]  /*0880*/  DADD R60, -RZ, |R38| ;  /* 0x00000000ff3c7229 */ /* 0x000fe20000000526 */
[----:B------:R-:W-:Y:S09]  /*0890*/  BSSY.RECONVERGENT B2, `(.L_x_12) ;  /* 0x0000004000027945 */ /* 0x000ff20003800200 */
[----:B------:R-:W-:Y:S01]  /*08a0*/  IMAD.MOV.U32 R54, RZ, RZ, R60 ;  /* 0x000000ffff367224 */ /* 0x000fe200078e003c */
[----:B-1----:R-:W-:-:S07]  /*08b0*/  MOV R60, 0x8d0 ;  /* 0x000008d0003c7802 */ /* 0x002fce0000000f00 */
[----:B-----5:R-:W-:Y:S05]  /*08c0*/  CALL.REL.NOINC `($_Z8asteroidPdS_S_S_S_S_S_S_S_i$__internal_accurate_pow) ;  /* 0x0000001400dc7944 */ /* 0x020fea0003c00000 */
[----:B------:R-:W-:Y:S05]  /*08d0*/  BSYNC.RECONVERGENT B2 ;  /* 0x0000000000027941 */ /* 0x000fea0003800200 */
.L_x_12:
[----:B------:R-:W-:Y:S01]  /*08e0*/  DADD R46, R38, 2 ;  /* 0x40000000262e7429 */ /* 0x000fe20000000000 */
[----:B------:R-:W-:Y:S01]  /*08f0*/  BSSY.RECONVERGENT B2, `(.L_x_13) ;  /* 0x000000e000027945 */ /* 0x000fe20003800200 */
[----:B------:R-:W-:Y:S02]  /*0900*/  DSETP.NEU.AND P2, PT, R36, RZ, PT ;  /* 0x000000ff2400722a */ /* 0x000fe40003f4d000 */
[----:B------:R-:W-:-:S04]  /*0910*/  DSETP.NEU.AND P0, PT, R38, 1, PT ;  /* 0x3ff000002600742a */ /* 0x000fc80003f0d000 */
[----:B------:R-:W-:Y:S02]  /*0920*/  FSEL R44, R44, RZ, P2 ;  /* 0x000000ff2c2c7208 */ /* 0x000fe40001000000 */
[----:B------:R-:W-:Y:S02]  /*0930*/  LOP3.LUT R46, R47, 0x7ff00000, RZ, 0xc0, !PT ;  /* 0x7ff000002f2e7812 */ /* 0x000fe400078ec0ff */
[----:B------:R-:W-:Y:S02]  /*0940*/  FSEL R45, R50, RZ, P2 ;  /* 0x000000ff322d7208 */ /* 0x000fe40001000000 */
[----:B------:R-:W-:-:S13]  /*0950*/  ISETP.NE.AND P3, PT, R46, 0x7ff00000, PT ;  /* 0x7ff000002e00780c */ /* 0x000fda0003f65270 */
[----:B------:R-:W-:Y:S05]  /*0960*/  @P3 BRA `(.L_x_14) ;  /* 0x0000000000183947 */ /* 0x000fea0003800000 */
[----:B------:R-:W-:-:S14]  /*0970*/  DSETP.GE.AND P2, PT, R36, RZ, PT ;  /* 0x000000ff2400722a */ /* 0x000fdc0003f46000 */
[----:B------:R-:W-:Y:S01]  /*0980*/  @!P2 DADD R44, R38, 2 ;  /* 0x40000000262ca429 */ /* 0x000fe20000000000 */
[----:B------:R-:W-:Y:S10]  /*0990*/  @!P2 BRA `(.L_x_14) ;  /* 0x00000000000ca947 */ /* 0x000ff40003800000 */
[----:B------:R-:W-:-:S14]  /*09a0*/  DSETP.NEU.AND P2, PT, |R38|, +INF , PT ;  /* 0x7ff000002600742a */ /* 0x000fdc0003f4d200 */
[----:B------:R-:W-:Y:S02]  /*09b0*/  @!P2 IMAD.MOV.U32 R44, RZ, RZ, 0x0 ;  /* 0x00000000ff2ca424 */ /* 0x000fe400078e00ff */
[----:B------:R-:W-:-:S07]  /*09c0*/  @!P2 IMAD.MOV.U32 R45, RZ, RZ, 0x7ff00000 ;  /* 0x7ff00000ff2da424 */ /* 0x000fce00078e00ff */
.L_x_14:
[----:B------:R-:W-:Y:S05]  /*09d0*/  BSYNC.RECONVERGENT B2 ;  /* 0x0000000000027941 */ /* 0x000fea0003800200 */
.L_x_13:
[----:B------:R-:W-:Y:S01]  /*09e0*/  FSEL R45, R45, 1.875, P0 ;  /* 0x3ff000002d2d7808 */ /* 0x000fe20000000000 */
[----:B------:R-:W-:Y:S01]  /*09f0*/  IMAD.MOV.U32 R36, RZ, RZ, 0x1 ;  /* 0x00000001ff247424 */ /* 0x000fe200078e00ff */
[----:B------:R-:W-:Y:S01]  /*0a00*/  FSEL R44, R44, RZ, P0 ;  /* 0x000000ff2c2c7208 */ /* 0x000fe20000000000 */
[----:B------:R-:W-:Y:S01]  /*0a10*/  UMOV UR4, 0xf4deae16 ;  /* 0xf4deae1600047882 */ /* 0x000fe20000000000 */
[----:B------:R-:W0:Y:S01]  /*0a20*/  MUFU.RCP64H R37, R45 ;  /* 0x0000002d00257308 */ /* 0x000e220000001800 */
[----:B------:R-:W-:Y:S01]  /*0a30*/  UMOV UR5, 0x3dd25868 ;  /* 0x3dd2586800057882 */ /* 0x000fe20000000000 */
[----:B------:R-:W-:Y:S02]  /*0a40*/  BSSY.RECONVERGENT B2, `(.L_x_15) ;  /* 0x0000015000027945 */ /* 0x000fe40003800200 */
[----:B0-----:R-:W-:-:S08]  /*0a50*/  DFMA R46, -R44, R36, 1 ;  /* 0x3ff000002c2e742b */ /* 0x001fd00000000124 */
[----:B------:R-:W-:-:S08]  /*0a60*/  DFMA R46, R46, R46, R46 ;  /* 0x0000002e2e2e722b */ /* 0x000fd0000000002e */
[----:B------:R-:W-:Y:S02]  /*0a70*/  DFMA R46, R36, R46, R36 ;  /* 0x0000002e242e722b */ /* 0x000fe40000000024 */
[----:B------:R-:W-:-:S06]  /*0a80*/  DMUL R36, R42, UR4 ;  /* 0x000000042a247c28 */ /* 0x000fcc0008000000 */
[----:B------:R-:W-:Y:S02]  /*0a90*/  DFMA R48, -R44, R46, 1 ;  /* 0x3ff000002c30742b */ /* 0x000fe4000000012e */
[----:B------:R-:W-:-:S06]  /*0aa0*/  DMUL R40, R40, R36 ;  /* 0x0000002428287228 */ /* 0x000fcc0000000000 */
[----:B------:R-:W-:-:S04]  /*0ab0*/  DFMA R48, R46, R48, R46 ;  /* 0x000000302e30722b */ /* 0x000fc8000000002e */
[----:B------:R-:W-:-:S04]  /*0ac0*/  FSETP.GEU.AND P2, PT, |R41|, 6.5827683646048100446e-37, PT ;  /* 0x036000002900780b */ /* 0x000fc80003f4e200 */
[----:B------:R-:W-:-:S08]  /*0ad0*/  DMUL R36, R40, R48 ;  /* 0x0000003028247228 */ /* 0x000fd00000000000 */
[----:B------:R-:W-:-:S08]  /*0ae0*/  DFMA R46, -R44, R36, R40 ;  /* 0x000000242c2e722b */ /* 0x000fd00000000128 */
[----:B------:R-:W-:-:S10]  /*0af0*/  DFMA R36, R48, R46, R36 ;  /* 0x0000002e3024722b */ /* 0x000fd40000000024 */
[----:B------:R-:W-:-:S05]  /*0b00*/  FFMA R46, RZ, R45, R37 ;  /* 0x0000002dff2e7223 */ /* 0x000fca0000000025 */
[----:B------:R-:W-:-:S13]  /*0b10*/  FSETP.GT.AND P0, PT, |R46|, 1.469367938527859385e-39, PT ;  /* 0x001000002e00780b */ /* 0x000fda0003f04200 */
[----:B------:R-:W-:Y:S05]  /*0b20*/  @P0 BRA P2, `(.L_x_16) ;  /* 0x0000000000180947 */ /* 0x000fea0001000000 */
[----:B------:R-:W-:Y:S01]  /*0b30*/  IMAD.MOV.U32 R46, RZ, RZ, R40 ;  /* 0x000000ffff2e7224 */ /* 0x000fe200078e0028 */
[----:B------:R-:W-:Y:S02]  /*0b40*/  MOV R47, R41 ;  /* 0x00000029002f7202 */ /* 0x000fe40000000f00 */
[----:B------:R-:W-:-:S07]  /*0b50*/  MOV R58, 0xb70 ;  /* 0x00000b70003a7802 */ /* 0x000fce0000000f00 */
[----:B------:R-:W-:Y:S05]  /*0b60*/  CALL.REL.NOINC `($__internal_0_$__cuda_sm20_div_rn_f64_full) ;  /* 0x0000000c001c7944 */ /* 0x000fea0003c00000 */
[----:B------:R-:W-:Y:S02]  /*0b70*/  IMAD.MOV.U32 R36, RZ, RZ, R50 ;  /* 0x000000ffff247224 */ /* 0x000fe400078e0032 */
[----:B------:R-:W-:-:S07]  /*0b80*/  IMAD.MOV.U32 R37, RZ, RZ, R51 ;  /* 0x000000ffff257224 */ /* 0x000fce00078e0033 */
.L_x_16:
[----:B------:R-:W-:Y:S05]  /*0b90*/  BSYNC.RECONVERGENT B2 ;  /* 0x0000000000027941 */ /* 0x000fea0003800200 */
.L_x_15:
[----:B------:R-:W0:Y:S01]  /*0ba0*/  MUFU.RCP64H R41, R39 ;  /* 0x0000002700297308 */ /* 0x000e220000001800 */
[----:B------:R-:W-:Y:S01]  /*0bb0*/  IMAD.MOV.U32 R40, RZ, RZ, 0x1 ;  /* 0x00000001ff287424 */ /* 0x000fe200078e00ff */
[----:B------:R-:W-:Y:S01]  /*0bc0*/  DADD R28, -R28, R30 ;  /* 0x000000001c1c7229 */ /* 0x000fe2000000011e */
[----:B------:R-:W-:Y:S07]  /*0bd0*/  BSSY.RECONVERGENT B2, `(.L_x_17) ;  /* 0x0000014000027945 */ /* 0x000fee0003800200 */
[----:B------:R-:W-:-:S02]  /*0be0*/  DMUL R46, R28, R36 ;  /* 0x000000241c2e7228 */ /* 0x000fc40000000000 */
[----:B0-----:R-:W-:-:S08]  /*0bf0*/  DFMA R44, R40, -R38, 1 ;  /* 0x3ff00000282c742b */ /* 0x001fd00000000826 */
[----:B------:R-:W-:Y:S01]  /*0c00*/  FSETP.GEU.AND P2, PT, |R47|, 6.5827683646048100446e-37, PT ;  /* 0x036000002f00780b */ /* 0x000fe20003f4e200 */
[----:B------:R-:W-:-:S08]  /*0c10*/  DFMA R44, R44, R44, R44 ;  /* 0x0000002c2c2c722b */ /* 0x000fd0000000002c */
[----:B------:R-:W-:-:S08]  /*0c20*/  DFMA R44, R40, R44, R40 ;  /* 0x0000002c282c722b */ /* 0x000fd00000000028 */
[----:B------:R-:W-:-:S08]  /*0c30*/  DFMA R30, R44, -R38, 1 ;  /* 0x3ff000002c1e742b */ /* 0x000fd00000000826 */
[----:B------:R-:W-:-:S08]  /*0c40*/  DFMA R30, R44, R30, R44 ;  /* 0x0000001e2c1e722b */ /* 0x000fd0000000002c */
[----:B------:R-:W-:-:S08]  /*0c50*/  DMUL R28, R46, R30 ;  /* 0x0000001e2e1c7228 */ /* 0x000fd00000000000 */
[----:B------:R-:W-:-:S08]  /*0c60*/  DFMA R40, R28, -R38, R46 ;  /* 0x800000261c28722b */ /* 0x000fd0000000002e */
[----:B------:R-:W-:-:S10]  /*0c70*/  DFMA R30, R30, R40, R28 ;  /* 0x000000281e1e722b */ /* 0x000fd4000000001c */
[----:B------:R-:W-:-:S05]  /*0c80*/  FFMA R28, RZ, R39, R31 ;  /* 0x00000027ff1c7223 */ /* 0x000fca000000001f */
[----:B------:R-:W-:-:S13]  /*0c90*/  FSETP.GT.AND P0, PT, |R28|, 1.469367938527859385e-39, PT ;  /* 0x001000001c00780b */ /* 0x000fda0003f04200 */
[----:B------:R-:W-:Y:S05]  /*0ca0*/  @P0 BRA P2, `(.L_x_18) ;  /* 0x0000000000180947 */ /* 0x000fea0001000000 */
[----:B------:R-:W-:Y:S01]  /*0cb0*/  IMAD.MOV.U32 R44, RZ, RZ, R38 ;  /* 0x000000ffff2c7224 */ /* 0x000fe200078e0026 */
[----:B------:R-:W-:Y:S01]  /*0cc0*/  MOV R58, 0xcf0 ;  /* 0x00000cf0003a7802 */ /* 0x000fe20000000f00 */
[----:B------:R-:W-:-:S07]  /*0cd0*/  IMAD.MOV.U32 R45, RZ, RZ, R39 ;  /* 0x000000ffff2d7224 */ /* 0x000fce00078e0027 */
[----:B------:R-:W-:Y:S05]  /*0ce0*/  CALL.REL.NOINC `($__internal_0_$__cuda_sm20_div_rn_f64_full) ;  /* 0x0000000800bc7944 */ /* 0x000fea0003c00000 */
[----:B------:R-:W-:Y:S01]  /*0cf0*/  IMAD.MOV.U32 R30, RZ, RZ, R50 ;  /* 0x000000ffff1e7224 */ /* 0x000fe200078e0032 */
[----:B------:R-:W-:-:S07]  /*0d00*/  MOV R31, R51 ;  /* 0x00000033001f7202 */ /* 0x000fce0000000f00 */
.L_x_18:
[----:B------:R-:W-:Y:S05]  /*0d10*/  BSYNC.RECONVERGENT B2 ;  /* 0x0000000000027941 */ /* 0x000fea0003800200 */
.L_x_17:
[----:B------:R-:W0:Y:S01]  /*0d20*/  MUFU.RCP64H R29, R43 ;  /* 0x0000002b001d7308 */ /* 0x000e220000001800 */
[----:B------:R-:W-:Y:S01]  /*0d30*/  IMAD.MOV.U32 R28, RZ, RZ, 0x1 ;  /* 0x00000001ff1c7424 */ /* 0x000fe200078e00ff */
[----:B------:R-:W-:Y:S01]  /*0d40*/  FSETP.GEU.AND P2, PT, |R31|, 6.5827683646048100446e-37, PT ;  /* 0x036000001f00780b */ /* 0x000fe20003f4e200 */
[----:B------:R-:W-:Y:S04]  /*0d50*/  BSSY.RECONVERGENT B2, `(.L_x_19) ;  /* 0x0000014000027945 */ /* 0x000fe80003800200 */
[----:B0-----:R-:W-:-:S08]  /*0d60*/  DFMA R40, -R42, R28, 1 ;  /* 0x3ff000002a28742b */ /* 0x001fd0000000011c */
[----:B------:R-:W-:-:S08]  /*0d70*/  DFMA R40, R40, R40, R40 ;  /* 0x000000282828722b */ /* 0x000fd00000000028 */
[----:B------:R-:W-:-:S08]  /*0d80*/  DFMA R40, R28, R40, R28 ;  /* 0x000000281c28722b */ /* 0x000fd0000000001c */
[----:B------:R-:W-:-:S08]  /*0d90*/  DFMA R28, -R42, R40, 1 ;  /* 0x3ff000002a1c742b */ /* 0x000fd00000000128 */
[----:B------:R-:W-:-:S08]  /*0da0*/  DFMA R28, R40, R28, R40 ;  /* 0x0000001c281c722b */ /* 0x000fd00000000028 */
[----:B------:R-:W-:-:S08]  /*0db0*/  DMUL R40, R28, R30 ;  /* 0x0000001e1c287228 */ /* 0x000fd00000000000 */
[----:B------:R-:W-:-:S08]  /*0dc0*/  DFMA R44, -R42, R40, R30 ;  /* 0x000000282a2c722b */ /* 0x000fd0000000011e */
[----:B------:R-:W-:-:S10]  /*0dd0*/  DFMA R28, R28, R44, R40 ;  /* 0x0000002c1c1c722b */ /* 0x000fd40000000028 */
[----:B------:R-:W-:-:S05]  /*0de0*/  FFMA R40, RZ, R43, R29 ;  /* 0x0000002bff287223 */ /* 0x000fca000000001d */
[----:B------:R-:W-:-:S13]  /*0df0*/  FSETP.GT.AND P0, PT, |R40|, 1.469367938527859385e-39, PT ;  /* 0x001000002800780b */ /* 0x000fda0003f04200 */
[----:B------:R-:W-:Y:S05]  /*0e00*/  @P0 BRA P2, `(.L_x_20) ;  /* 0x0000000000200947 */ /* 0x000fea0001000000 */
[----:B------:R-:W-:Y:S01]  /*0e10*/  IMAD.MOV.U32 R46, RZ, RZ, R30 ;  /* 0x000000ffff2e7224 */ /* 0x000fe200078e001e */
[----:B------:R-:W-:Y:S01]  /*0e20*/  MOV R58, 0xe70 ;  /* 0x00000e70003a7802 */ /* 0x000fe20000000f00 */
[----:B------:R-:W-:Y:S02]  /*0e30*/  IMAD.MOV.U32 R47, RZ, RZ, R31 ;  /* 0x000000ffff2f7224 */ /* 0x000fe400078e001f */
[----:B------:R-:W-:Y:S02]  /*0e40*/  IMAD.MOV.U32 R44, RZ, RZ, R42 ;  /* 0x000000ffff2c7224 */ /* 0x000fe400078e002a */
[----:B------:R-:W-:-:S07]  /*0e50*/  IMAD.MOV.U32 R45, RZ, RZ, R43 ;  /* 0x000000ffff2d7224 */ /* 0x000fce00078e002b */
[----:B------:R-:W-:Y:S05]  /*0e60*/  CALL.REL.NOINC `($__internal_0_$__cuda_sm20_div_rn_f64_full) ;  /* 0x00000008005c7944 */ /* 0x000fea0003c00000 */
[----:B------:R-:W-:Y:S01]  /*0e70*/  IMAD.MOV.U32 R28, RZ, RZ, R50 ;  /* 0x000000ffff1c7224 */ /* 0x000fe200078e0032 */
[----:B------:R-:W-:-:S07]  /*0e80*/  MOV R29, R51 ;  /* 0x00000033001d7202 */ /* 0x000fce0000000f00 */
.L_x_20:
[----:B------:R-:W-:Y:S05]  /*0e90*/  BSYNC.RECONVERGENT B2 ;  /* 0x0000000000027941 */ /* 0x000fea0003800200 */
.L_x_19:
        /* <DEDUP_REMOVED lines=25> */
.L_x_22:
[----:B------:R-:W-:Y:S05]  /*1030*/  BSYNC.RECONVERGENT B2 ;  /* 0x0000000000027941 */ /* 0x000fea0003800200 */
.L_x_21:
        /* <DEDUP_REMOVED lines=23> */
.L_x_24:
[----:B------:R-:W-:Y:S05]  /*11b0*/  BSYNC.RECONVERGENT B2 ;  /* 0x0000000000027941 */ /* 0x000fea0003800200 */
.L_x_23:
[----:B------:R-:W-:Y:S02]  /*11c0*/  DADD R26, R26, R28 ;  /* 0x000000001a1a7229 */ /* 0x000fe4000000001c */
[----:B------:R-:W-:-:S11]  /*11d0*/  DADD R24, R24, R32 ;  /* 0x0000000018187229 */ /* 0x000fd60000000020 */
.L_x_3:
[----:B------:R-:W-:Y:S05]  /*11e0*/  BSYNC.RECONVERGENT B0 ;  /* 0x0000000000007941 */ /* 0x000fea0003800200 */
.L_x_2:
[----:B------:R-:W-:Y:S01]  /*11f0*/  IADD3 R10, P0, PT, R10, 0x8, RZ ;  /* 0x000000080a0a7810 */ /* 0x000fe20007f1e0ff */
[----:B------:R-:W-:Y:S01]  /*1200*/  VIADD R3, R3, 0x1 ;  /* 0x0000000103037836 */ /* 0x000fe20000000000 */
[----:B------:R-:W-:Y:S02]  /*1210*/  IADD3 R8, P2, PT, R8, 0x8, RZ ;  /* 0x0000000808087810 */ /* 0x000fe40007f5e0ff */
[----:B------:R-:W-:Y:S01]  /*1220*/  IADD3 R4, P3, PT, R4, 0x8, RZ ;  /* 0x0000000804047810 */ /* 0x000fe20007f7e0ff */
[----:B------:R-:W-:Y:S02]  /*1230*/  IMAD.X R11, RZ, RZ, R11, P0 ;  /* 0x000000ffff0b7224 */ /* 0x000fe400000e060b */
[----:B------:R-:W-:Y:S02]  /*1240*/  IMAD.X R9, RZ, RZ, R9, P2 ;  /* 0x000000ffff097224 */ /* 0x000fe400010e0609 */
[----:B------:R-:W-:Y:S01]  /*1250*/  IMAD.X R5, RZ, RZ, R5, P3 ;  /* 0x000000ffff057224 */ /* 0x000fe200018e0605 */
[----:B------:R-:W-:Y:S07]  /*1260*/  @P1 BRA `(.L_x_25) ;  /* 0xfffffff0002c1947 */ /* 0x000fee000383ffff */
[----:B------:R1:W5:Y:S01]  /*1270*/  LDG.E.64 R8, desc[UR36][R20.64] ;  /* 0x0000002414087981 */ /* 0x000362000c1e1b00 */
[----:B------:R-:W-:Y:S01]  /*1280*/  BSSY B0, `(.L_x_26) ;  /* 0x0000009000007945 */ /* 0x000fe20003800000 */
.L_x_27:
[----:B-----5:R-:W-:Y:S01]  /*1290*/  DADD R10, R26, R8 ;  /* 0x000000001a0a7229 */ /* 0x020fe20000000008 */
[----:B------:R-:W-:Y:S09]  /*12a0*/  YIELD ;  /* 0x0000000000007946 */ /* 0x000ff20003800000 */
[----:B------:R-:W2:Y:S02]  /*12b0*/  ATOMG.E.CAS.64.STRONG.GPU PT, R10, [R20], R8, R10 ;  /* 0x00000008140a73a9 */ /* 0x000ea400001ee50a */
[----:B--2---:R-:W-:Y:S01]  /*12c0*/  ISETP.NE.U32.AND P0, PT, R8, R10, PT ;  /* 0x0000000a0800720c */ /* 0x004fe20003f05070 */
[----:B------:R-:W-:-:S03]  /*12d0*/  IMAD.MOV.U32 R8, RZ, RZ, R10 ;  /* 0x000000ffff087224 */ /* 0x000fc600078e000a */
[----:B------:R-:W-:Y:S01]  /*12e0*/  ISETP.NE.AND.EX P0, PT, R9, R11, PT, P0 ;  /* 0x0000000b0900720c */ /* 0x000fe20003f05300 */
[----:B------:R-:W-:-:S12]  /*12f0*/  IMAD.MOV.U32 R9, RZ, RZ, R11 ;  /* 0x000000ffff097224 */ /* 0x000fd800078e000b */
[----:B------:R-:W-:Y:S05]  /*1300*/  @P0 BRA `(.L_x_27) ;  /* 0xfffffffc00e00947 */ /* 0x000fea000383ffff */
[----:B------:R-:W-:Y:S05]  /*1310*/  BSYNC B0 ;  /* 0x0000000000007941 */ /* 0x000fea0003800000 */
.L_x_26:
[----:B------:R2:W5:Y:S01]  /*1320*/  LDG.E.64 R8, desc[UR36][R22.64] ;  /* 0x0000002416087981 */ /* 0x000562000c1e1b00 */
[----:B------:R-:W-:Y:S01]  /*1330*/  BSSY B0, `(.L_x_28) ;  /* 0x0000009000007945 */ /* 0x000fe20003800000 */
.L_x_29:
[----:B-----5:R-:W-:Y:S01]  /*1340*/  DADD R10, R24, R8 ;  /* 0x00000000180a7229 */ /* 0x020fe20000000008 */
[----:B------:R-:W-:Y:S09]  /*1350*/  YIELD ;  /* 0x0000000000007946 */ /* 0x000ff20003800000 */
[----:B------:R-:W3:Y:S02]  /*1360*/  ATOMG.E.CAS.64.STRONG.GPU PT, R10, [R22], R8, R10 ;  /* 0x00000008160a73a9 */ /* 0x000ee400001ee50a */
[----:B---3--:R-:W-:-:S02]  /*1370*/  ISETP.NE.U32.AND P0, PT, R8, R10, PT ;  /* 0x0000000a0800720c */ /* 0x008fc40003f05070 */
[----:B------:R-:W-:Y:S02]  /*1380*/  MOV R8, R10 ;  /* 0x0000000a00087202 */ /* 0x000fe40000000f00 */
[----:B------:R-:W-:Y:S01]  /*1390*/  ISETP.NE.AND.EX P0, PT, R9, R11, PT, P0 ;  /* 0x0000000b0900720c */ /* 0x000fe20003f05300 */
[----:B------:R-:W-:-:S12]  /*13a0*/  IMAD.MOV.U32 R9, RZ, RZ, R11 ;  /* 0x000000ffff097224 */ /* 0x000fd800078e000b */
[----:B------:R-:W-:Y:S05]  /*13b0*/  @P0 BRA `(.L_x_29) ;  /* 0xfffffffc00e00947 */ /* 0x000fea000383ffff */
[----:B------:R-:W-:Y:S05]  /*13c0*/  BSYNC B0 ;  /* 0x0000000000007941 */ /* 0x000fea0003800000 */
.L_x_28:
[----:B-1----:R-:W5:Y:S04]  /*13d0*/  LDG.E.64 R20, desc[UR36][R20.64] ;  /* 0x0000002414147981 */ /* 0x002f68000c1e1b00 */
[----:B------:R1:W5:Y:S01]  /*13e0*/  LDG.E.64 R8, desc[UR36][R14.64] ;  /* 0x000000240e087981 */ /* 0x000362000c1e1b00 */
[----:B------:R-:W-:Y:S01]  /*13f0*/  BSSY B0, `(.L_x_30) ;  /* 0x0000009000007945 */ /* 0x000fe20003800000 */
.L_x_31:
[----:B-----5:R-:W-:Y:S01]  /*1400*/  DADD R10, R20, R8 ;  /* 0x00000000140a7229 */ /* 0x020fe20000000008 */
[----:B------:R-:W-:Y:S09]  /*1410*/  YIELD ;  /* 0x0000000000007946 */ /* 0x000ff20003800000 */
[----:B------:R-:W3:Y:S02]  /*1420*/  ATOMG.E.CAS.64.STRONG.GPU PT, R10, [R14], R8, R10 ;  /* 0x000000080e0a73a9 */ /* 0x000ee400001ee50a */
[----:B---3--:R-:W-:Y:S01]  /*1430*/  ISETP.NE.U32.AND P0, PT, R8, R10, PT ;  /* 0x0000000a0800720c */ /* 0x008fe20003f05070 */
[----:B------:R-:W-:-:S03]  /*1440*/  IMAD.MOV.U32 R8, RZ, RZ, R10 ;  /* 0x000000ffff087224 */ /* 0x000fc600078e000a */
[----:B------:R-:W-:Y:S01]  /*1450*/  ISETP.NE.AND.EX P0, PT, R9, R11, PT, P0 ;  /* 0x0000000b0900720c */ /* 0x000fe20003f05300 */
[----:B------:R-:W-:-:S12]  /*1460*/  IMAD.MOV.U32 R9, RZ, RZ, R11 ;  /* 0x000000ffff097224 */ /* 0x000fd800078e000b */
[----:B------:R-:W-:Y:S05]  /*1470*/  @P0 BRA `(.L_x_31) ;  /* 0xfffffffc00e00947 */ /* 0x000fea000383ffff */
[----:B------:R-:W-:Y:S05]  /*1480*/  BSYNC B0 ;  /* 0x0000000000007941 */ /* 0x000fea0003800000 */
.L_x_30:
[----:B0-2---:R-:W5:Y:S04]  /*1490*/  LDG.E.64 R22, desc[UR36][R22.64] ;  /* 0x0000002416167981 */ /* 0x005f68000c1e1b00 */
[----:B------:R0:W5:Y:S02]  /*14a0*/  LDG.E.64 R8, desc[UR36][R18.64] ;  /* 0x0000002412087981 */ /* 0x000164000c1e1b00 */
.L_x_32:
        /* <DEDUP_REMOVED lines=8> */
.L_x_1:
[----:B------:R-:W-:Y:S05]  /*1530*/  BSYNC B1 ;  /* 0x0000000000017941 */ /* 0x000fea0003800000 */
.L_x_0:
[----:B0-----:R-:W0:Y:S08]  /*1540*/  LDC.64 R18, c[0x0][0x380] ;  /* 0x0000e000ff127b82 */ /* 0x001e300000000a00 */
[----:B------:R-:W2:Y:S01]  /*1550*/  LDC.64 R16, c[0x0][0x388] ;  /* 0x0000e200ff107b82 */ /* 0x000ea20000000a00 */
[----:B------:R-:W-:Y:S01]  /*1560*/  MOV R0, 0x0 ;  /* 0x0000000000007802 */ /* 0x000fe20000000f00 */
[----:B------:R-:W3:Y:S01]  /*1570*/  LDCU UR6, c[0x0][0x3c8] ;  /* 0x00007900ff0677ac */ /* 0x000ee20008000800 */
[----:B------:R-:W4:Y:S01]  /*1580*/  LDCU.64 UR4, c[0x4][0x8] ;  /* 0x01000100ff0477ac */ /* 0x000f220008000a00 */
[----:B0-----:R-:W-:-:S05]  /*1590*/  IMAD.WIDE.U32 R18, R2, 0x8, R18 ;  /* 0x0000000802127825 */ /* 0x001fca00078e0012 */
[----:B------:R-:W5:Y:S01]  /*15a0*/  LDG.E.64 R8, desc[UR36][R18.64] ;  /* 0x0000002412087981 */ /* 0x000f62000c1e1b00 */
[----:B--2---:R-:W-:-:S05]  /*15b0*/  IMAD.WIDE.U32 R16, R2, 0x8, R16 ;  /* 0x0000000802107825 */ /* 0x004fca00078e0010 */
[----:B------:R-:W2:Y:S01]  /*15c0*/  LDG.E.64 R10, desc[UR36][R16.64] ;  /* 0x00000024100a7981 */ /* 0x000ea2000c1e1b00 */
[----:B------:R0:W0:Y:S03]  /*15d0*/  LDC.64 R12, c[0x4][R0] ;  /* 0x01000000000c7b82 */ /* 0x0000260000000a00 */
[----:B------:R0:W-:Y:S01]  /*15e0*/  STL [R1], R2 ;  /* 0x0000000201007387 */ /* 0x0001e20000100800 */
[----:B---3--:R-:W-:Y:S01]  /*15f0*/  ISETP.GE.AND P0, PT, R2, UR6, PT ;  /* 0x0000000602007c0c */ /* 0x008fe2000bf06270 */
[----:B----4-:R-:W-:Y:S01]  /*1600*/  IMAD.U32 R4, RZ, RZ, UR4 ;  /* 0x00000004ff047e24 */ /* 0x010fe2000f8e00ff */
[----:B------:R-:W-:Y:S02]  /*1610*/  MOV R5, UR5 ;  /* 0x0000000500057c02 */ /* 0x000fe40008000f00 */
[----:B------:R-:W-:Y:S01]  /*1620*/  P2R R22, PR, RZ, 0x1 ;  /* 0x00000001ff167803 */ /* 0x000fe20000000000 */
[----:B-----5:R3:W-:Y:S04]  /*1630*/  STL.64 [R1+0x8], R8 ;  /* 0x0000080801007387 */ /* 0x0207e80000100a00 */
[----:B0-2---:R3:W-:Y:S04]  /*1640*/  STL.64 [R1+0x10], R10 ;  /* 0x0000100a01007387 */ /* 0x0057e80000100a00 */
[----:B------:R-:W-:-:S07]  /*1650*/  LEPC R20, `(.L_x_33) ;  /* 0x000000001014794e */ /* 0x000fce0000000000 */
[----:B-1-3--:R-:W-:Y:S05]  /*1660*/  CALL.ABS.NOINC R12 ;  /* 0x000000000c007343 */ /* 0x00afea0003c00000 */
.L_x_33:
[----:B------:R-:W-:-:S13]  /*1670*/  ISETP.NE.AND P6, PT, R22, RZ, PT ;  /* 0x000000ff1600720c */ /* 0x000fda0003fc5270 */
[----:B------:R-:W-:Y:S05]  /*1680*/  @P6 EXIT ;  /* 0x000000000000694d */ /* 0x000fea0003800000 */
[----:B------:R-:W0:Y:S08]  /*1690*/  LDC.64 R4, c[0x0][0x3a8] ;  /* 0x0000ea00ff047b82 */ /* 0x000e300000000a00 */
[----:B------:R-:W1:Y:S08]  /*16a0*/  LDC.64 R6, c[0x0][0x3b0] ;  /* 0x0000ec00ff067b82 */ /* 0x000e700000000a00 */
[----:B------:R-:W2:Y:S01]  /*16b0*/  LDC.64 R8, c[0x0][0x3b8] ;  /* 0x0000ee00ff087b82 */ /* 0x000ea20000000a00 */
[----:B0-----:R-:W-:-:S07]  /*16c0*/  IMAD.WIDE.U32 R4, R2, 0x8, R4 ;  /* 0x0000000802047825 */ /* 0x001fce00078e0004 */
[----:B------:R-:W0:Y:S01]  /*16d0*/  LDC.64 R10, c[0x0][0x390] ;  /* 0x0000e400ff0a7b82 */ /* 0x000e220000000a00 */
[----:B------:R-:W3:Y:S01]  /*16e0*/  LDG.E.64 R4, desc[UR36][R4.64] ;  /* 0x0000002404047981 */ /* 0x000ee2000c1e1b00 */
[----:B-1----:R-:W-:-:S06]  /*16f0*/  IMAD.WIDE.U32 R6, R2, 0x8, R6 ;  /* 0x0000000802067825 */ /* 0x002fcc00078e0006 */
[----:B------:R-:W1:Y:S08]  /*1700*/  LDC.64 R12, c[0x0][0x3c0] ;  /* 0x0000f000ff0c7b82 */ /* 0x000e700000000a00 */
[----:B------:R-:W4:Y:S01]  /*1710*/  LDC.64 R14, c[0x0][0x398] ;  /* 0x0000e600ff0e7b82 */ /* 0x000f220000000a00 */
[----:B---3--:R3:W-:Y:S04]  /*1720*/  STG.E.64 desc[UR36][R18.64], R4 ;  /* 0x0000000412007986 */ /* 0x0087e8000c101b24 */
[----:B------:R-:W5:Y:S01]  /*1730*/  LDG.E.64 R6, desc[UR36][R6.64] ;  /* 0x0000002406067981 */ /* 0x000f62000c1e1b00 */
[----:B--2---:R-:W-:-:S03]  /*1740*/  IMAD.WIDE.U32 R8, R2, 0x8, R8 ;  /* 0x0000000802087825 */ /* 0x004fc600078e0008 */
[----:B-----5:R-:W-:Y:S04]  /*1750*/  STG.E.64 desc[UR36][R16.64], R6 ;  /* 0x0000000610007986 */ /* 0x020fe8000c101b24 */
[----:B------:R-:W2:Y:S01]  /*1760*/  LDG.E.64 R8, desc[UR36][R8.64] ;  /* 0x0000002408087981 */ /* 0x000ea2000c1e1b00 */
[----:B0-----:R-:W-:-:S04]  /*1770*/  IMAD.WIDE.U32 R10, R2, 0x8, R10 ;  /* 0x00000008020a7825 */ /* 0x001fc800078e000a */
[C---:B-1----:R-:W-:Y:S01]  /*1780*/  IMAD.WIDE.U32 R12, R2.reuse, 0x8, R12 ;  /* 0x00000008020c7825 */ /* 0x042fe200078e000c */
[----:B--2---:R-:W-:Y:S04]  /*1790*/  STG.E.64 desc[UR36][R10.64], R8 ;  /* 0x000000080a007986 */ /* 0x004fe8000c101b24 */
[----:B---3--:R-:W2:Y:S01]  /*17a0*/  LDG.E.64 R4, desc[UR36][R12.64] ;  /* 0x000000240c047981 */ /* 0x008ea2000c1e1b00 */
[----:B----4-:R-:W-:-:S05]  /*17b0*/  IMAD.WIDE.U32 R14, R2, 0x8, R14 ;  /* 0x00000008020e7825 */ /* 0x010fca00078e000e */
[----:B--2---:R-:W-:Y:S01]  /*17c0*/  STG.E.64 desc[UR36][R14.64], R4 ;  /* 0x000000040e007986 */ /* 0x004fe2000c101b24 */
[----:B------:R-:W-:Y:S05]  /*17d0*/  EXIT ;  /* 0x000000000000794d */ /* 0x000fea0003800000 */
        .weak           $__internal_0_$__cuda_sm20_div_rn_f64_full
        .type           $__internal_0_$__cuda_sm20_div_rn_f64_full,@function
        .size           $__internal_0_$__cuda_sm20_div_rn_f64_full,($__internal_1_$__cuda_sm20_dsqrt_rn_f64_mediumpath_v1 - $__internal_0_$__cuda_sm20_div_rn_f64_full)
$__internal_0_$__cuda_sm20_div_rn_f64_full:
[C---:B------:R-:W-:Y:S01]  /*17e0*/  FSETP.GEU.AND P0, PT, |R45|.reuse, 1.469367938527859385e-39, PT ;  /* 0x001000002d00780b */ /* 0x040fe20003f0e200 */
[----:B------:R-:W-:Y:S01]  /*17f0*/  IMAD.MOV.U32 R48, RZ, RZ, 0x1 ;  /* 0x00000001ff307424 */ /* 0x000fe200078e00ff */
[----:B------:R-:W-:Y:S01]  /*1800*/  LOP3.LUT R40, R45, 0x800fffff, RZ, 0xc0, !PT ;  /* 0x800fffff2d287812 */ /* 0x000fe200078ec0ff */
[----:B------:R-:W-:Y:S01]  /*1810*/  IMAD.MOV.U32 R56, RZ, RZ, 0x1ca00000 ;  /* 0x1ca00000ff387424 */ /* 0x000fe200078e00ff */
[C---:B------:R-:W-:Y:S01]  /*1820*/  FSETP.GEU.AND P3, PT, |R47|.reuse, 1.469367938527859385e-39, PT ;  /* 0x001000002f00780b */ /* 0x040fe20003f6e200 */
[----:B------:R-:W-:Y:S01]  /*1830*/  BSSY.RECONVERGENT B3, `(.L_x_34) ;  /* 0x0000052000037945 */ /* 0x000fe20003800200 */
[----:B------:R-:W-:Y:S01]  /*1840*/  LOP3.LUT R41, R40, 0x3ff00000, RZ, 0xfc, !PT ;  /* 0x3ff0000028297812 */ /* 0x000fe200078efcff */
[----:B------:R-:W-:Y:S01]  /*1850*/  IMAD.MOV.U32 R40, RZ, RZ, R44 ;  /* 0x000000ffff287224 */ /* 0x000fe200078e002c */
[----:B------:R-:W-:Y:S02]  /*1860*/  LOP3.LUT R57, R47, 0x7ff00000, RZ, 0xc0, !PT ;  /* 0x7ff000002f397812 */ /* 0x000fe400078ec0ff */
[----:B------:R-:W-:-:S03]  /*1870*/  LOP3.LUT R60, R45, 0x7ff00000, RZ, 0xc0, !PT ;  /* 0x7ff000002d3c7812 */ /* 0x000fc600078ec0ff */
[----:B------:R-:W-:Y:S01]  /*1880*/  @!P0 DMUL R40, R44, 8.98846567431157953865e+307 ;  /* 0x7fe000002c288828 */ /* 0x000fe20000000000 */
[----:B------:R-:W-:-:S03]  /*1890*/  ISETP.GE.U32.AND P2, PT, R57, R60, PT ;  /* 0x0000003c3900720c */ /* 0x000fc60003f46070 */
[----:B------:R-:W-:Y:S02]  /*18a0*/  @!P3 LOP3.LUT R52, R45, 0x7ff00000, RZ, 0xc0, !PT ;  /* 0x7ff000002d34b812 */ /* 0x000fe400078ec0ff */
[----:B------:R-:W0:Y:S02]  /*18b0*/  MUFU.RCP64H R49, R41 ;  /* 0x0000002900317308 */ /* 0x000e240000001800 */
[----:B------:R-:W-:Y:S02]  /*18c0*/  @!P3 ISETP.GE.U32.AND P4, PT, R57, R52, PT ;  /* 0x000000343900b20c */ /* 0x000fe40003f86070 */
[----:B------:R-:W-:Y:S02]  /*18d0*/  @!P0 LOP3.LUT R60, R41, 0x7ff00000, RZ, 0xc0, !PT ;  /* 0x7ff00000293c8812 */ /* 0x000fe400078ec0ff */
[----:B------:R-:W-:-:S04]  /*18e0*/  @!P3 SEL R53, R56, 0x63400000, !P4 ;  /* 0x634000003835b807 */ /* 0x000fc80006000000 */
[----:B------:R-:W-:-:S04]  /*18f0*/  @!P3 LOP3.LUT R54, R53, 0x80000000, R47, 0xf8, !PT ;  /* 0x800000003536b812 */ /* 0x000fc800078ef82f */
[----:B------:R-:W-:Y:S01]  /*1900*/  @!P3 LOP3.LUT R55, R54, 0x100000, RZ, 0xfc, !PT ;  /* 0x001000003637b812 */ /* 0x000fe200078efcff */
[----:B------:R-:W-:Y:S01]  /*1910*/  @!P3 IMAD.MOV.U32 R54, RZ, RZ, RZ ;  /* 0x000000ffff36b224 */ /* 0x000fe200078e00ff */
[----:B0-----:R-:W-:-:S08]  /*1920*/  DFMA R50, R48, -R40, 1 ;  /* 0x3ff000003032742b */ /* 0x001fd00000000828 */
[----:B------:R-:W-:-:S08]  /*1930*/  DFMA R50, R50, R50, R50 ;  /* 0x000000323232722b */ /* 0x000fd00000000032 */
[----:B------:R-:W-:Y:S01]  /*1940*/  DFMA R50, R48, R50, R48 ;  /* 0x000000323032722b */ /* 0x000fe20000000030 */
[----:B------:R-:W-:Y:S01]  /*1950*/  SEL R49, R56, 0x63400000, !P2 ;  /* 0x6340000038317807 */ /* 0x000fe20005000000 */
[----:B------:R-:W-:-:S03]  /*1960*/  IMAD.MOV.U32 R48, RZ, RZ, R46 ;  /* 0x000000ffff307224 */ /* 0x000fc600078e002e */
[----:B------:R-:W-:-:S03]  /*1970*/  LOP3.LUT R49, R49, 0x800fffff, R47, 0xf8, !PT ;  /* 0x800fffff31317812 */ /* 0x000fc600078ef82f */
[----:B------:R-:W-:-:S03]  /*1980*/  DFMA R52, R50, -R40, 1 ;  /* 0x3ff000003234742b */ /* 0x000fc60000000828 */
[----:B------:R-:W-:-:S05]  /*1990*/  @!P3 DFMA R48, R48, 2, -R54 ;  /* 0x400000003030b82b */ /* 0x000fca0000000836 */
[----:B------:R-:W-:-:S08]  /*19a0*/  DFMA R52, R50, R52, R50 ;  /* 0x000000343234722b */ /* 0x000fd00000000032 */
[----:B------:R-:W-:-:S08]  /*19b0*/  DMUL R50, R52, R48 ;  /* 0x0000003034327228 */ /* 0x000fd00000000000 */
[----:B------:R-:W-:-:S08]  /*19c0*/  DFMA R54, R50, -R40, R48 ;  /* 0x800000283236722b */ /* 0x000fd00000000030 */
[----:B------:R-:W-:Y:S01]  /*19d0*/  DFMA R54, R52, R54, R50 ;  /* 0x000000363436722b */ /* 0x000fe20000000032 */
[----:B------:R-:W-:Y:S01]  /*19e0*/  IMAD.MOV.U32 R53, RZ, RZ, R57 ;  /* 0x000000ffff357224 */ /* 0x000fe200078e0039 */
[----:B------:R-:W-:-:S04]  /*19f0*/  @!P3 LOP3.LUT R53, R49, 0x7ff00000, RZ, 0xc0, !PT ;  /* 0x7ff000003135b812 */ /* 0x000fc800078ec0ff */
[----:B------:R-:W-:-:S04]  /*1a00*/  IADD3 R50, PT, PT, R53, -0x1, RZ ;  /* 0xffffffff35327810 */ /* 0x000fc80007ffe0ff */
[----:B------:R-:W-:Y:S01]  /*1a10*/  ISETP.GT.U32.AND P0, PT, R50, 0x7feffffe, PT ;  /* 0x7feffffe3200780c */ /* 0x000fe20003f04070 */
[----:B------:R-:W-:-:S05]  /*1a20*/  VIADD R50, R60, 0xffffffff ;  /* 0xffffffff3c327836 */ /* 0x000fca0000000000 */
[----:B------:R-:W-:-:S13]  /*1a30*/  ISETP.GT.U32.OR P0, PT, R50, 0x7feffffe, P0 ;  /* 0x7feffffe3200780c */ /* 0x000fda0000704470 */
[----:B------:R-:W-:Y:S05]  /*1a40*/  @P0 BRA `(.L_x_35) ;  /* 0x00000000006c0947 */ /* 0x000fea0003800000 */
[----:B------:R-:W-:-:S04]  /*1a50*/  LOP3.LUT R50, R45, 0x7ff00000, RZ, 0xc0, !PT ;  /* 0x7ff000002d327812 */ /* 0x000fc800078ec0ff */
[CC--:B------:R-:W-:Y:S02]  /*1a60*/  VIADDMNMX R46, R57.reuse, -R50.reuse, 0xb9600000, !PT ;  /* 0xb9600000392e7446 */ /* 0x0c0fe40007800932 */
[----:B------:R-:W-:Y:S02]  /*1a70*/  ISETP.GE.U32.AND P0, PT, R57, R50, PT ;  /* 0x000000323900720c */ /* 0x000fe40003f06070 */
[----:B------:R-:W-:Y:S02]  /*1a80*/  VIMNMX R46, PT, PT, R46, 0x46a00000, PT ;  /* 0x46a000002e2e7848 */ /* 0x000fe40003fe0100 */
[----:B------:R-:W-:-:S05]  /*1a90*/  SEL R47, R56, 0x63400000, !P0 ;  /* 0x63400000382f7807 */ /* 0x000fca0004000000 */
[----:B------:R-:W-:Y:S02]  /*1aa0*/  IMAD.IADD R52, R46, 0x1, -R47 ;  /* 0x000000012e347824 */ /* 0x000fe400078e0a2f */
[----:B------:R-:W-:Y:S02]  /*1ab0*/  IMAD.MOV.U32 R46, RZ, RZ, RZ ;  /* 0x000000ffff2e7224 */ /* 0x000fe400078e00ff */
[----:B------:R-:W-:-:S06]  /*1ac0*/  VIADD R47, R52, 0x7fe00000 ;  /* 0x7fe00000342f7836 */ /* 0x000fcc0000000000 */
[----:B------:R-:W-:-:S10]  /*1ad0*/  DMUL R50, R54, R46 ;  /* 0x0000002e36327228 */ /* 0x000fd40000000000 */
[----:B------:R-:W-:-:S13]  /*1ae0*/  FSETP.GTU.AND P0, PT, |R51|, 1.469367938527859385e-39, PT ;  /* 0x001000003300780b */ /* 0x000fda0003f0c200 */
[----:B------:R-:W-:Y:S05]  /*1af0*/  @P0 BRA `(.L_x_36) ;  /* 0x0000000000940947 */ /* 0x000fea0003800000 */
[----:B------:R-:W-:Y:S01]  /*1b00*/  DFMA R40, R54, -R40, R48 ;  /* 0x800000283628722b */ /* 0x000fe20000000030 */
[----:B------:R-:W-:-:S09]  /*1b10*/  IMAD.MOV.U32 R46, RZ, RZ, RZ ;  /* 0x000000ffff2e7224 */ /* 0x000fd200078e00ff */
[C---:B------:R-:W-:Y:S02]  /*1b20*/  FSETP.NEU.AND P0, PT, R41.reuse, RZ, PT ;  /* 0x000000ff2900720b */ /* 0x040fe40003f0d000 */
[----:B------:R-:W-:-:S04]  /*1b30*/  LOP3.LUT R45, R41, 0x80000000, R45, 0x48, !PT ;  /* 0x80000000292d7812 */ /* 0x000fc800078e482d */
[----:B------:R-:W-:-:S07]  /*1b40*/  LOP3.LUT R47, R45, R47, RZ, 0xfc, !PT ;  /* 0x0000002f2d2f7212 */ /* 0x000fce00078efcff */
[----:B------:R-:W-:Y:S05]  /*1b50*/  @!P0 BRA `(.L_x_36) ;  /* 0x00000000007c8947 */ /* 0x000fea0003800000 */
[----:B------:R-:W-:Y:S01]  /*1b60*/  IMAD.MOV R41, RZ, RZ, -R52 ;  /* 0x000000ffff297224 */ /* 0x000fe200078e0a34 */
[----:B------:R-:W-:Y:S01]  /*1b70*/  MOV R40, RZ ;  /* 0x000000ff00287202 */ /* 0x000fe20000000f00 */
[----:B------:R-:W-:-:S05]  /*1b80*/  DMUL.RP R46, R54, R46 ;  /* 0x0000002e362e7228 */ /* 0x000fca0000008000 */
[----:B------:R-:W-:-:S05]  /*1b90*/  DFMA R40, R50, -R40, R54 ;  /* 0x800000283228722b */ /* 0x000fca0000000036 */
[----:B------:R-:W-:Y:S02]  /*1ba0*/  LOP3.LUT R45, R47, R45, RZ, 0x3c, !PT ;  /* 0x0000002d2f2d7212 */ /* 0x000fe400078e3cff */
[----:B------:R-:W-:-:S04]  /*1bb0*/  IADD3 R40, PT, PT, -R52, -0x43300000, RZ ;  /* 0xbcd0000034287810 */ /* 0x000fc80007ffe1ff */
[----:B------:R-:W-:-:S04]  /*1bc0*/  FSETP.NEU.AND P0, PT, |R41|, R40, PT ;  /* 0x000000282900720b */ /* 0x000fc80003f0d200 */
[----:B------:R-:W-:Y:S02]  /*1bd0*/  FSEL R50, R46, R50, !P0 ;  /* 0x000000322e327208 */ /* 0x000fe40004000000 */
[----:B------:R-:W-:Y:S01]  /*1be0*/  FSEL R51, R45, R51, !P0 ;  /* 0x000000332d337208 */ /* 0x000fe20004000000 */
[----:B------:R-:W-:Y:S06]  /*1bf0*/  BRA `(.L_x_36) ;  /* 0x0000000000547947 */ /* 0x000fec0003800000 */
.L_x_35:
[----:B------:R-:W-:-:S14]  /*1c00*/  DSETP.NAN.AND P0, PT, R46, R46, PT ;  /* 0x0000002e2e00722a */ /* 0x000fdc0003f08000 */
[----:B------:R-:W-:Y:S05]  /*1c10*/  @P0 BRA `(.L_x_37) ;  /* 0x0000000000440947 */ /* 0x000fea0003800000 */
[----:B------:R-:W-:-:S14]  /*1c20*/  DSETP.NAN.AND P0, PT, R44, R44, PT ;  /* 0x0000002c2c00722a */ /* 0x000fdc0003f08000 */
[----:B------:R-:W-:Y:S05]  /*1c30*/  @P0 BRA `(.L_x_38) ;  /* 0x0000000000300947 */ /* 0x000fea0003800000 */
[----:B------:R-:W-:Y:S01]  /*1c40*/  ISETP.NE.AND P0, PT, R53, R60, PT ;  /* 0x0000003c3500720c */ /* 0x000fe20003f05270 */
[----:B------:R-:W-:Y:S02]  /*1c50*/  IMAD.MOV.U32 R50, RZ, RZ, 0x0 ;  /* 0x00000000ff327424 */ /* 0x000fe400078e00ff */
[----:B------:R-:W-:-:S10]  /*1c60*/  IMAD.MOV.U32 R51, RZ, RZ, -0x80000 ;  /* 0xfff80000ff337424 */ /* 0x000fd400078e00ff */
[----:B------:R-:W-:Y:S05]  /*1c70*/  @!P0 BRA `(.L_x_36) ;  /* 0x0000000000348947 */ /* 0x000fea0003800000 */
[----:B------:R-:W-:Y:S02]  /*1c80*/  ISETP.NE.AND P0, PT, R53, 0x7ff00000, PT ;  /* 0x7ff000003500780c */ /* 0x000fe40003f05270 */
[----:B------:R-:W-:Y:S02]  /*1c90*/  LOP3.LUT R51, R47, 0x80000000, R45, 0x48, !PT ;  /* 0x800000002f337812 */ /* 0x000fe400078e482d */
[----:B------:R-:W-:-:S13]  /*1ca0*/  ISETP.EQ.OR P0, PT, R60, RZ, !P0 ;  /* 0x000000ff3c00720c */ /* 0x000fda0004702670 */
[----:B------:R-:W-:Y:S01]  /*1cb0*/  @P0 LOP3.LUT R40, R51, 0x7ff00000, RZ, 0xfc, !PT ;  /* 0x7ff0000033280812 */ /* 0x000fe200078efcff */
[----:B------:R-:W-:Y:S02]  /*1cc0*/  @!P0 IMAD.MOV.U32 R50, RZ, RZ, RZ ;  /* 0x000000ffff328224 */ /* 0x000fe400078e00ff */
[----:B------:R-:W-:Y:S02]  /*1cd0*/  @P0 IMAD.MOV.U32 R50, RZ, RZ, RZ ;  /* 0x000000ffff320224 */ /* 0x000fe400078e00ff */
[----:B------:R-:W-:Y:S01]  /*1ce0*/  @P0 IMAD.MOV.U32 R51, RZ, RZ, R40 ;  /* 0x000000ffff330224 */ /* 0x000fe200078e0028 */
[----:B------:R-:W-:Y:S06]  /*1cf0*/  BRA `(.L_x_36) ;  /* 0x0000000000147947 */ /* 0x000fec0003800000 */
.L_x_38:
[----:B------:R-:W-:Y:S01]  /*1d00*/  LOP3.LUT R51, R45, 0x80000, RZ, 0xfc, !PT ;  /* 0x000800002d337812 */ /* 0x000fe200078efcff */
[----:B------:R-:W-:Y:S01]  /*1d10*/  IMAD.MOV.U32 R50, RZ, RZ, R44 ;  /* 0x000000ffff327224 */ /* 0x000fe200078e002c */
[----:B------:R-:W-:Y:S06]  /*1d20*/  BRA `(.L_x_36) ;  /* 0x0000000000087947 */ /* 0x000fec0003800000 */
.L_x_37:
[----:B------:R-:W-:Y:S02]  /*1d30*/  LOP3.LUT R51, R47, 0x80000, RZ, 0xfc, !PT ;  /* 0x000800002f337812 */ /* 0x000fe400078efcff */
[----:B------:R-:W-:-:S07]  /*1d40*/  MOV R50, R46 ;  /* 0x0000002e00327202 */ /* 0x000fce0000000f00 */
.L_x_36:
[----:B------:R-:W-:Y:S05]  /*1d50*/  BSYNC.RECONVERGENT B3 ;  /* 0x0000000000037941 */ /* 0x000fea0003800200 */
.L_x_34:
[----:B------:R-:W-:-:S04]  /*1d60*/  IMAD.MOV.U32 R59, RZ, RZ, 0x0 ;  /* 0x00000000ff3b7424 */ /* 0x000fc800078e00ff */
[----:B------:R-:W-:Y:S05]  /*1d70*/  RET.REL.NODEC R58 `(_Z8asteroidPdS_S_S_S_S_S_S_S_i) ;  /* 0xffffffe03aa07950 */ /* 0x000fea0003c3ffff */
        .weak           $__internal_1_$__cuda_sm20_dsqrt_rn_f64_mediumpath_v1
        .type           $__internal_1_$__cuda_sm20_dsqrt_rn_f64_mediumpath_v1,@function
        .size           $__internal_1_$__cuda_sm20_dsqrt_rn_f64_mediumpath_v1,($_Z8asteroidPdS_S_S_S_S_S_S_S_i$__internal_accurate_pow - $__internal_1_$__cuda_sm20_dsqrt_rn_f64_mediumpath_v1)
$__internal_1_$__cuda_sm20_dsqrt_rn_f64_mediumpath_v1:
[----:B------:R-:W-:Y:S01]  /*1d80*/  ISETP.GE.U32.AND P0, PT, R40, -0x3400000, PT ;  /* 0xfcc000002800780c */ /* 0x000fe20003f06070 */
[----:B------:R-:W-:Y:S01]  /*1d90*/  BSSY.RECONVERGENT B3, `(.L_x_39) ;  /* 0x0000028000037945 */ /* 0x000fe20003800200 */
[----:B------:R-:W-:Y:S02]  /*1da0*/  IMAD.MOV.U32 R45, RZ, RZ, R43 ;  /* 0x000000ffff2d7224 */ /* 0x000fe400078e002b */
[----:B------:R-:W-:Y:S02]  /*1db0*/  IMAD.MOV.U32 R40, RZ, RZ, R48 ;  /* 0x000000ffff287224 */ /* 0x000fe400078e0030 */
[----:B------:R-:W-:Y:S02]  /*1dc0*/  IMAD.MOV.U32 R41, RZ, RZ, R49 ;  /* 0x000000ffff297224 */ /* 0x000fe400078e0031 */
[----:B------:R-:W-:Y:S02]  /*1dd0*/  IMAD.MOV.U32 R42, RZ, RZ, R36 ;  /* 0x000000ffff2a7224 */ /* 0x000fe400078e0024 */
[----:B------:R-:W-:-:S03]  /*1de0*/  IMAD.MOV.U32 R43, RZ, RZ, R37 ;  /* 0x000000ffff2b7224 */ /* 0x000fc600078e0025 */
[----:B------:R-:W-:Y:S05]  /*1df0*/  @!P0 BRA `(.L_x_40) ;  /* 0x0000000000208947 */ /* 0x000fea0003800000 */
[----:B------:R-:W-:-:S10]  /*1e00*/  DFMA.RM R40, R40, R44, R46 ;  /* 0x0000002c2828722b */ /* 0x000fd4000000402e */
[----:B------:R-:W-:-:S04]  /*1e10*/  IADD3 R44, P0, PT, R40, 0x1, RZ ;  /* 0x00000001282c7810 */ /* 0x000fc80007f1e0ff */
[----:B------:R-:W-:-:S06]  /*1e20*/  IADD3.X R45, PT, PT, RZ, R41, RZ, P0, !PT ;  /* 0x00000029ff2d7210 */ /* 0x000fcc00007fe4ff */
[----:B------:R-:W-:-:S08]  /*1e30*/  DFMA.RP R42, -R40, R44, R42 ;  /* 0x0000002c282a722b */ /* 0x000fd0000000812a */
[----:B------:R-:W-:-:S06]  /*1e40*/  DSETP.GT.AND P0, PT, R42, RZ, PT ;  /* 0x000000ff2a00722a */ /* 0x000fcc0003f04000 */
[----:B------:R-:W-:Y:S02]  /*1e50*/  FSEL R40, R44, R40, P0 ;  /* 0x000000282c287208 */ /* 0x000fe40000000000 */
[----:B------:R-:W-:Y:S01]  /*1e60*/  FSEL R41, R45, R41, P0 ;  /* 0x000000292d297208 */ /* 0x000fe20000000000 */
[----:B------:R-:W-:Y:S06]  /*1e70*/  BRA `(.L_x_41) ;  /* 0x0000000000647947 */ /* 0x000fec0003800000 */
.L_x_40:
[----:B------:R-:W-:-:S14]  /*1e80*/  DSETP.NE.AND P0, PT, R42, RZ, PT ;  /* 0x000000ff2a00722a */ /* 0x000fdc0003f05000 */
[----:B------:R-:W-:Y:S05]  /*1e90*/  @!P0 BRA `(.L_x_42) ;  /* 0x0000000000588947 */ /* 0x000fea0003800000 */
[----:B------:R-:W-:-:S13]  /*1ea0*/  ISETP.GE.AND P0, PT, R43, RZ, PT ;  /* 0x000000ff2b00720c */ /* 0x000fda0003f06270 */
[----:B------:R-:W-:Y:S02]  /*1eb0*/  @!P0 IMAD.MOV.U32 R40, RZ, RZ, 0x0 ;  /* 0x00000000ff288424 */ /* 0x000fe400078e00ff */
[----:B------:R-:W-:Y:S01]  /*1ec0*/  @!P0 IMAD.MOV.U32 R41, RZ, RZ, -0x80000 ;  /* 0xfff80000ff298424 */ /* 0x000fe200078e00ff */
[----:B------:R-:W-:Y:S06]  /*1ed0*/  @!P0 BRA `(.L_x_41) ;  /* 0x00000000004c8947 */ /* 0x000fec0003800000 */
[----:B------:R-:W-:-:S13]  /*1ee0*/  ISETP.GT.AND P0, PT, R43, 0x7fefffff, PT ;  /* 0x7fefffff2b00780c */ /* 0x000fda0003f04270 */
[----:B------:R-:W-:Y:S05]  /*1ef0*/  @P0 BRA `(.L_x_42) ;  /* 0x0000000000400947 */ /* 0x000fea0003800000 */
[----:B------:R-:W-:Y:S01]  /*1f00*/  DMUL R40, R42, 8.11296384146066816958e+31 ;  /* 0x469000002a287828 */ /* 0x000fe20000000000 */
[----:B------:R-:W-:Y:S02]  /*1f10*/  IMAD.MOV.U32 R46, RZ, RZ, 0x0 ;  /* 0x00000000ff2e7424 */ /* 0x000fe400078e00ff */
[----:B------:R-:W-:Y:S02]  /*1f20*/  IMAD.MOV.U32 R42, RZ, RZ, RZ ;  /* 0x000000ffff2a7224 */ /* 0x000fe400078e00ff */
[----:B------:R-:W-:Y:S01]  /*1f30*/  IMAD.MOV.U32 R47, RZ, RZ, 0x3fd80000 ;  /* 0x3fd80000ff2f7424 */ /* 0x000fe200078e00ff */
[----:B------:R-:W0:Y:S03]  /*1f40*/  MUFU.RSQ64H R43, R41 ;  /* 0x00000029002b7308 */ /* 0x000e260000001c00 */
[----:B0-----:R-:W-:-:S08]  /*1f50*/  DMUL R44, R42, R42 ;  /* 0x0000002a2a2c7228 */ /* 0x001fd00000000000 */
[----:B------:R-:W-:-:S08]  /*1f60*/  DFMA R44, R40, -R44, 1 ;  /* 0x3ff00000282c742b */ /* 0x000fd0000000082c */
[----:B------:R-:W-:Y:S02]  /*1f70*/  DFMA R46, R44, R46, 0.5 ;  /* 0x3fe000002c2e742b */ /* 0x000fe4000000002e */
[----:B------:R-:W-:-:S08]  /*1f80*/  DMUL R44, R42, R44 ;  /* 0x0000002c2a2c7228 */ /* 0x000fd00000000000 */
[----:B------:R-:W-:-:S08]  /*1f90*/  DFMA R44, R46, R44, R42 ;  /* 0x0000002c2e2c722b */ /* 0x000fd0000000002a */
[----:B------:R-:W-:Y:S02]  /*1fa0*/  DMUL R42, R40, R44 ;  /* 0x0000002c282a7228 */ /* 0x000fe40000000000 */
[----:B------:R-:W-:-:S06]  /*1fb0*/  VIADD R45, R45, 0xfff00000 ;  /* 0xfff000002d2d7836 */ /* 0x000fcc0000000000 */
[----:B------:R-:W-:-:S08]  /*1fc0*/  DFMA R46, R42, -R42, R40 ;  /* 0x8000002a2a2e722b */ /* 0x000fd00000000028 */
[----:B------:R-:W-:-:S10]  /*1fd0*/  DFMA R40, R44, R46, R42 ;  /* 0x0000002e2c28722b */ /* 0x000fd4000000002a */
[----:B------:R-:W-:Y:S01]  /*1fe0*/  IADD3 R41, PT, PT, R41, -0x3500000, RZ ;  /* 0xfcb0000029297810 */ /* 0x000fe20007ffe0ff */
[----:B------:R-:W-:Y:S06]  /*1ff0*/  BRA `(.L_x_41) ;  /* 0x0000000000047947 */ /* 0x000fec0003800000 */
.L_x_42:
[----:B------:R-:W-:-:S11]  /*2000*/  DADD R40, R42, R42 ;  /* 0x000000002a287229 */ /* 0x000fd6000000002a */
.L_x_41:
[----:B------:R-:W-:Y:S05]  /*2010*/  BSYNC.RECONVERGENT B3 ;  /* 0x0000000000037941 */ /* 0x000fea0003800200 */
.L_x_39:
[----:B------:R-:W-:-:S04]  /*2020*/  IMAD.MOV.U32 R39, RZ, RZ, 0x0 ;  /* 0x00000000ff277424 */ /* 0x000fc800078e00ff */
[----:B------:R-:W-:Y:S05]  /*2030*/  RET.REL.NODEC R38 `(_Z8asteroidPdS_S_S_S_S_S_S_S_i) ;  /* 0xffffffdc26f07950 */ /* 0x000fea0003c3ffff */
        .type           $_Z8asteroidPdS_S_S_S_S_S_S_S_i$__internal_accurate_pow,@function
        .size           $_Z8asteroidPdS_S_S_S_S_S_S_S_i$__internal_accurate_pow,(.L_x_47 - $_Z8asteroidPdS_S_S_S_S_S_S_S_i$__internal_accurate_pow)
$_Z8asteroidPdS_S_S_S_S_S_S_S_i$__internal_accurate_pow:
[----:B------:R-:W-:Y:S01]  /*2040*/  ISETP.GT.U32.AND P0, PT, R61, 0xfffff, PT ;  /* 0x000fffff3d00780c */ /* 0x000fe20003f04070 */
[----:B------:R-:W-:Y:S01]  /*2050*/  IMAD.MOV.U32 R44, RZ, RZ, R54 ;  /* 0x000000ffff2c7224 */ /* 0x000fe200078e0036 */
[----:B------:R-:W-:Y:S01]  /*2060*/  UMOV UR4, 0x7d2cafe2 ;  /* 0x7d2cafe200047882 */ /* 0x000fe20000000000 */
[----:B------:R-:W-:Y:S01]  /*2070*/  IMAD.MOV.U32 R45, RZ, RZ, R61 ;  /* 0x000000ffff2d7224 */ /* 0x000fe200078e003d */
[----:B------:R-:W-:Y:S01]  /*2080*/  UMOV UR5, 0x3eb0f5ff ;  /* 0x3eb0f5ff00057882 */ /* 0x000fe20000000000 */
[----:B------:R-:W-:Y:S01]  /*2090*/  UMOV UR6, 0x3b39803f ;  /* 0x3b39803f00067882 */ /* 0x000fe20000000000 */
[----:B------:R-:W-:-:S07]  /*20a0*/  UMOV UR7, 0x3c7abc9e ;  /* 0x3c7abc9e00077882 */ /* 0x000fce0000000000 */
[----:B------:R-:W-:Y:S01]  /*20b0*/  @!P0 DMUL R50, R44, 1.80143985094819840000e+16 ;  /* 0x435000002c328828 */ /* 0x000fe20000000000 */
[--C-:B------:R-:W-:Y:S01]  /*20c0*/  IMAD.MOV.U32 R44, RZ, RZ, R61.reuse ;  /* 0x000000ffff2c7224 */ /* 0x100fe200078e003d */
[----:B------:R-:W-:-:S08]  /*20d0*/  SHF.R.U32.HI R61, RZ, 0x14, R61 ;  /* 0x00000014ff3d7819 */ /* 0x000fd0000001163d */
[----:B------:R-:W-:Y:S01]  /*20e0*/  @!P0 IMAD.MOV.U32 R44, RZ, RZ, R51 ;  /* 0x000000ffff2c8224 */ /* 0x000fe200078e0033 */
[----:B------:R-:W-:Y:S01]  /*20f0*/  @!P0 LEA.HI R61, R51, 0xffffffca, RZ, 0xc ;  /* 0xffffffca333d8811 */ /* 0x000fe200078f60ff */
[----:B------:R-:W-:-:S03]  /*2100*/  @!P0 IMAD.MOV.U32 R54, RZ, RZ, R50 ;  /* 0x000000ffff368224 */ /* 0x000fc600078e0032 */
[----:B------:R-:W-:-:S04]  /*2110*/  LOP3.LUT R44, R44, 0x800fffff, RZ, 0xc0, !PT ;  /* 0x800fffff2c2c7812 */ /* 0x000fc800078ec0ff */
[----:B------:R-:W-:Y:S01]  /*2120*/  LOP3.LUT R55, R44, 0x3ff00000, RZ, 0xfc, !PT ;  /* 0x3ff000002c377812 */ /* 0x000fe200078efcff */
[----:B------:R-:W-:-:S03]  /*2130*/  IMAD.MOV.U32 R44, RZ, RZ, RZ ;  /* 0x000000ffff2c7224 */ /* 0x000fc600078e00ff */
[----:B------:R-:W-:-:S13]  /*2140*/  ISETP.GE.U32.AND P2, PT, R55, 0x3ff6a09f, PT ;  /* 0x3ff6a09f3700780c */ /* 0x000fda0003f46070 */
[----:B------:R-:W-:-:S05]  /*2150*/  @P2 IADD3 R45, PT, PT, R55, -0x100000, RZ ;  /* 0xfff00000372d2810 */ /* 0x000fca0007ffe0ff */
[----:B------:R-:W-:-:S06]  /*2160*/  @P2 IMAD.MOV.U32 R55, RZ, RZ, R45 ;  /* 0x000000ffff372224 */ /* 0x000fcc00078e002d */
[C---:B------:R-:W-:Y:S02]  /*2170*/  DADD R52, R54.reuse, 1 ;  /* 0x3ff0000036347429 */ /* 0x040fe40000000000 */
[----:B------:R-:W-:-:S04]  /*2180*/  DADD R54, R54, -1 ;  /* 0xbff0000036367429 */ /* 0x000fc80000000000 */
[----:B------:R-:W0:Y:S02]  /*2190*/  MUFU.RCP64H R45, R53 ;  /* 0x00000035002d7308 */ /* 0x000e240000001800 */
[----:B0-----:R-:W-:-:S08]  /*21a0*/  DFMA R48, -R52, R44, 1 ;  /* 0x3ff000003430742b */ /* 0x001fd0000000012c */
[----:B------:R-:W-:-:S08]  /*21b0*/  DFMA R48, R48, R48, R48 ;  /* 0x000000303030722b */ /* 0x000fd00000000030 */
[----:B------:R-:W-:Y:S01]  /*21c0*/  DFMA R48, R44, R48, R44 ;  /* 0x000000302c30722b */ /* 0x000fe2000000002c */
[----:B------:R-:W-:Y:S02]  /*21d0*/  IMAD.MOV.U32 R44, RZ, RZ, 0x41ad3b5a ;  /* 0x41ad3b5aff2c7424 */ /* 0x000fe400078e00ff */
[----:B------:R-:W-:-:S05]  /*21e0*/  IMAD.MOV.U32 R45, RZ, RZ, 0x3ed0f5d2 ;  /* 0x3ed0f5d2ff2d7424 */ /* 0x000fca00078e00ff */
[----:B------:R-:W-:-:S08]  /*21f0*/  DMUL R46, R54, R48 ;  /* 0x00000030362e7228 */ /* 0x000fd00000000000 */
[----:B------:R-:W-:-:S08]  /*2200*/  DFMA R46, R54, R48, R46 ;  /* 0x00000030362e722b */ /* 0x000fd0000000002e */
[----:B------:R-:W-:-:S08]  /*2210*/  DMUL R56, R46, R46 ;  /* 0x0000002e2e387228 */ /* 0x000fd00000000000 */
[----:B------:R-:W-:Y:S01]  /*2220*/  DFMA R44, R56, UR4, R44 ;  /* 0x00000004382c7c2b */ /* 0x000fe2000800002c */
[----:B------:R-:W-:Y:S01]  /*2230*/  UMOV UR4, 0x75488a3f ;  /* 0x75488a3f00047882 */ /* 0x000fe20000000000 */
[----:B------:R-:W-:-:S06]  /*2240*/  UMOV UR5, 0x3ef3b20a ;  /* 0x3ef3b20a00057882 */ /* 0x000fcc0000000000 */
[----:B------:R-:W-:Y:S01]  /*2250*/  DFMA R52, R56, R44, UR4 ;  /* 0x0000000438347e2b */ /* 0x000fe2000800002c */
[----:B------:R-:W-:Y:S01]  /*2260*/  UMOV UR4, 0xe4faecd5 ;  /* 0xe4faecd500047882 */ /* 0x000fe20000000000 */
[----:B------:R-:W-:Y:S01]  /*2270*/  UMOV UR5, 0x3f1745cd ;  /* 0x3f1745cd00057882 */ /* 0x000fe20000000000 */
[----:B------:R-:W-:-:S05]  /*2280*/  DADD R44, R54, -R46 ;  /* 0x00000000362c7229 */ /* 0x000fca000000082e */
[----:B------:R-:W-:Y:S01]  /*2290*/  DFMA R52, R56, R52, UR4 ;  /* 0x0000000438347e2b */ /* 0x000fe20008000034 */
[----:B------:R-:W-:Y:S01]  /*22a0*/  UMOV UR4, 0x258a578b ;  /* 0x258a578b00047882 */ /* 0x000fe20000000000 */
[----:B------:R-:W-:Y:S01]  /*22b0*/  UMOV UR5, 0x3f3c71c7 ;  /* 0x3f3c71c700057882 */ /* 0x000fe20000000000 */
[----:B------:R-:W-:-:S05]  /*22c0*/  DADD R44, R44, R44 ;  /* 0x000000002c2c7229 */ /* 0x000fca000000002c */
[----:B------:R-:W-:Y:S01]  /*22d0*/  DFMA R52, R56, R52, UR4 ;  /* 0x0000000438347e2b */ /* 0x000fe20008000034 */
[----:B------:R-:W-:Y:S01]  /*22e0*/  UMOV UR4, 0x9242b910 ;  /* 0x9242b91000047882 */ /* 0x000fe20000000000 */
[----:B------:R-:W-:Y:S01]  /*22f0*/  UMOV UR5, 0x3f624924 ;  /* 0x3f62492400057882 */ /* 0x000fe20000000000 */
[----:B------:R-:W-:-:S05]  /*2300*/  DFMA R44, R54, -R46, R44 ;  /* 0x8000002e362c722b */ /* 0x000fca000000002c */
[----:B------:R-:W-:Y:S01]  /*2310*/  DFMA R52, R56, R52, UR4 ;  /* 0x0000000438347e2b */ /* 0x000fe20008000034 */
[----:B------:R-:W-:Y:S01]  /*2320*/  UMOV UR4, 0x99999dfb ;  /* 0x99999dfb00047882 */ /* 0x000fe20000000000 */
[----:B------:R-:W-:Y:S01]  /*2330*/  UMOV UR5, 0x3f899999 ;  /* 0x3f89999900057882 */ /* 0x000fe20000000000 */
[----:B------:R-:W-:-:S05]  /*2340*/  DMUL R44, R48, R44 ;  /* 0x0000002c302c7228 */ /* 0x000fca0000000000 */
[----:B------:R-:W-:Y:S01]  /*2350*/  DFMA R52, R56, R52, UR4 ;  /* 0x0000000438347e2b */ /* 0x000fe20008000034 */
[----:B------:R-:W-:Y:S01]  /*2360*/  UMOV UR4, 0x55555555 ;  /* 0x5555555500047882 */ /* 0x000fe20000000000 */
[----:B------:R-:W-:-:S06]  /*2370*/  UMOV UR5, 0x3fb55555 ;  /* 0x3fb5555500057882 */ /* 0x000fcc0000000000 */
[----:B------:R-:W-:-:S08]  /*2380*/  DFMA R48, R56, R52, UR4 ;  /* 0x0000000438307e2b */ /* 0x000fd00008000034 */
[----:B------:R-:W-:Y:S01]  /*2390*/  DADD R54, -R48, UR4 ;  /* 0x0000000430367e29 */ /* 0x000fe20008000100 */
[----:B------:R-:W-:Y:S01]  /*23a0*/  UMOV UR4, 0xb9e7b0 ;  /* 0x00b9e7b000047882 */ /* 0x000fe20000000000 */
[----:B------:R-:W-:-:S06]  /*23b0*/  UMOV UR5, 0x3c46a4cb ;  /* 0x3c46a4cb00057882 */ /* 0x000fcc0000000000 */
[----:B------:R-:W-:Y:S02]  /*23c0*/  DFMA R54, R56, R52, R54 ;  /* 0x000000343836722b */ /* 0x000fe40000000036 */
[----:B------:R-:W-:Y:S01]  /*23d0*/  DMUL R56, R46, R46 ;  /* 0x0000002e2e387228 */ /* 0x000fe20000000000 */
[----:B------:R-:W-:Y:S02]  /*23e0*/  VIADD R53, R45, 0x100000 ;  /* 0x001000002d357836 */ /* 0x000fe40000000000 */
[----:B------:R-:W-:-:S03]  /*23f0*/  IMAD.MOV.U32 R52, RZ, RZ, R44 ;  /* 0x000000ffff347224 */ /* 0x000fc600078e002c */
[----:B------:R-:W-:Y:S01]  /*2400*/  DADD R54, R54, -UR4 ;  /* 0x8000000436367e29 */ /* 0x000fe20008000000 */
[----:B------:R-:W-:Y:S01]  /*2410*/  UMOV UR4, 0x80000000 ;  /* 0x8000000000047882 */ /* 0x000fe20000000000 */
[----:B------:R-:W-:Y:S01]  /*2420*/  DFMA R50, R46, R46, -R56 ;  /* 0x0000002e2e32722b */ /* 0x000fe20000000838 */
[----:B------:R-:W-:-:S07]  /*2430*/  UMOV UR5, 0x43300000 ;  /* 0x4330000000057882 */ /* 0x000fce0000000000 */
[C---:B------:R-:W-:Y:S02]  /*2440*/  DFMA R52, R46.reuse, R52, R50 ;  /* 0x000000342e34722b */ /* 0x040fe40000000032 */
[----:B------:R-:W-:-:S08]  /*2450*/  DMUL R50, R46, R56 ;  /* 0x000000382e327228 */ /* 0x000fd00000000000 */
[----:B------:R-:W-:-:S08]  /*2460*/  DFMA R58, R46, R56, -R50 ;  /* 0x000000382e3a722b */ /* 0x000fd00000000832 */
[----:B------:R-:W-:Y:S02]  /*2470*/  DFMA R58, R44, R56, R58 ;  /* 0x000000382c3a722b */ /* 0x000fe4000000003a */
[----:B------:R-:W-:-:S06]  /*2480*/  DADD R56, R48, R54 ;  /* 0x0000000030387229 */ /* 0x000fcc0000000036 */
[----:B------:R-:W-:Y:S02]  /*2490*/  DFMA R52, R46, R52, R58 ;  /* 0x000000342e34722b */ /* 0x000fe4000000003a */
[----:B------:R-:W-:-:S08]  /*24a0*/  DADD R58, R48, -R56 ;  /* 0x00000000303a7229 */ /* 0x000fd00000000838 */
[----:B------:R-:W-:Y:S02]  /*24b0*/  DADD R58, R54, R58 ;  /* 0x00000000363a7229 */ /* 0x000fe4000000003a */
[----:B------:R-:W-:-:S08]  /*24c0*/  DMUL R54, R56, R50 ;  /* 0x0000003238367228 */ /* 0x000fd00000000000 */
[----:B------:R-:W-:-:S08]  /*24d0*/  DFMA R48, R56, R50, -R54 ;  /* 0x000000323830722b */ /* 0x000fd00000000836 */
[----:B------:R-:W-:-:S08]  /*24e0*/  DFMA R48, R56, R52, R48 ;  /* 0x000000343830722b */ /* 0x000fd00000000030 */
[----:B------:R-:W-:-:S08]  /*24f0*/  DFMA R58, R58, R50, R48 ;  /* 0x000000323a3a722b */ /* 0x000fd00000000030 */
[----:B------:R-:W-:-:S08]  /*2500*/  DADD R50, R54, R58 ;  /* 0x0000000036327229 */ /* 0x000fd0000000003a */
[--C-:B------:R-:W-:Y:S02]  /*2510*/  DADD R48, R46, R50.reuse ;  /* 0x000000002e307229 */ /* 0x100fe40000000032 */
[----:B------:R-:W-:-:S06]  /*2520*/  DADD R54, R54, -R50 ;  /* 0x0000000036367229 */ /* 0x000fcc0000000832 */
[----:B------:R-:W-:Y:S02]  /*2530*/  DADD R46, R46, -R48 ;  /* 0x000000002e2e7229 */ /* 0x000fe40000000830 */
[----:B------:R-:W-:-:S06]  /*2540*/  DADD R54, R58, R54 ;  /* 0x000000003a367229 */ /* 0x000fcc0000000036 */
[----:B------:R-:W-:Y:S01]  /*2550*/  DADD R46, R50, R46 ;  /* 0x00000000322e7229 */ /* 0x000fe2000000002e */
[C---:B------:R-:W-:Y:S01]  /*2560*/  IADD3 R50, PT, PT, R61.reuse, -0x3ff, RZ ;  /* 0xfffffc013d327810 */ /* 0x040fe20007ffe0ff */
[----:B------:R-:W-:-:S06]  /*2570*/  @P2 VIADD R50, R61, 0xfffffc02 ;  /* 0xfffffc023d322836 */ /* 0x000fcc0000000000 */
[----:B------:R-:W-:-:S08]  /*2580*/  DADD R46, R54, R46 ;  /* 0x00000000362e7229 */ /* 0x000fd0000000002e */
[----:B------:R-:W-:Y:S01]  /*2590*/  DADD R52, R44, R46 ;  /* 0x000000002c347229 */ /* 0x000fe2000000002e */
[----:B------:R-:W-:Y:S01]  /*25a0*/  LOP3.LUT R44, R50, 0x80000000, RZ, 0x3c, !PT ;  /* 0x80000000322c7812 */ /* 0x000fe200078e3cff */
[----:B------:R-:W-:-:S06]  /*25b0*/  IMAD.MOV.U32 R45, RZ, RZ, 0x43300000 ;  /* 0x43300000ff2d7424 */ /* 0x000fcc00078e00ff */
[----:B------:R-:W-:Y:S02]  /*25c0*/  DADD R50, R48, R52 ;  /* 0x0000000030327229 */ /* 0x000fe40000000034 */
[----:B------:R-:W-:Y:S01]  /*25d0*/  DADD R44, R44, -UR4 ;  /* 0x800000042c2c7e29 */ /* 0x000fe20008000000 */
[----:B------:R-:W-:Y:S01]  /*25e0*/  UMOV UR4, 0xfefa39ef ;  /* 0xfefa39ef00047882 */ /* 0x000fe20000000000 */
[----:B------:R-:W-:-:S04]  /*25f0*/  UMOV UR5, 0x3fe62e42 ;  /* 0x3fe62e4200057882 */ /* 0x000fc80000000000 */
[--C-:B------:R-:W-:Y:S02]  /*2600*/  DADD R54, R48, -R50.reuse ;  /* 0x0000000030367229 */ /* 0x100fe40000000832 */
[----:B------:R-:W-:-:S06]  /*2610*/  DFMA R46, R44, UR4, R50 ;  /* 0x000000042c2e7c2b */ /* 0x000fcc0008000032 */
[----:B------:R-:W-:Y:S02]  /*2620*/  DADD R54, R52, R54 ;  /* 0x0000000034367229 */ /* 0x000fe40000000036 */
[----:B------:R-:W-:-:S08]  /*2630*/  DFMA R48, R44, -UR4, R46 ;  /* 0x800000042c307c2b */ /* 0x000fd0000800002e */
[----:B------:R-:W-:-:S08]  /*2640*/  DADD R48, -R50, R48 ;  /* 0x0000000032307229 */ /* 0x000fd00000000130 */
[----:B------:R-:W-:-:S08]  /*2650*/  DADD R48, R54, -R48 ;  /* 0x0000000036307229 */ /* 0x000fd00000000830 */
[----:B------:R-:W-:-:S08]  /*2660*/  DFMA R48, R44, UR6, R48 ;  /* 0x000000062c307c2b */ /* 0x000fd00008000030 */
[----:B------:R-:W-:-:S08]  /*2670*/  DADD R44, R46, R48 ;  /* 0x000000002e2c7229 */ /* 0x000fd00000000030 */
[----:B------:R-:W-:Y:S02]  /*2680*/  DADD R46, R46, -R44 ;  /* 0x000000002e2e7229 */ /* 0x000fe4000000082c */
[----:B------:R-:W-:-:S06]  /*2690*/  DMUL R54, R44, 2 ;  /* 0x400000002c367828 */ /* 0x000fcc0000000000 */
[----:B------:R-:W-:Y:S02]  /*26a0*/  DADD R46, R48, R46 ;  /* 0x00000000302e7229 */ /* 0x000fe4000000002e */
[----:B------:R-:W-:-:S08]  /*26b0*/  DFMA R52, R44, 2, -R54 ;  /* 0x400000002c34782b */ /* 0x000fd00000000836 */
[----:B------:R-:W-:Y:S01]  /*26c0*/  DFMA R52, R46, 2, R52 ;  /* 0x400000002e34782b */ /* 0x000fe20000000034 */
[----:B------:R-:W-:Y:S02]  /*26d0*/  IMAD.MOV.U32 R46, RZ, RZ, 0x652b82fe ;  /* 0x652b82feff2e7424 */ /* 0x000fe400078e00ff */
[----:B------:R-:W-:-:S05]  /*26e0*/  IMAD.MOV.U32 R47, RZ, RZ, 0x3ff71547 ;  /* 0x3ff71547ff2f7424 */ /* 0x000fca00078e00ff */
[----:B------:R-:W-:-:S08]  /*26f0*/  DADD R44, R54, R52 ;  /* 0x00000000362c7229 */ /* 0x000fd00000000034 */
[----:B------:R-:W-:Y:S02]  /*2700*/  DFMA R46, R44, R46, 6.75539944105574400000e+15 ;  /* 0x433800002c2e742b */ /* 0x000fe4000000002e */
[----:B------:R-:W-:Y:S01]  /*2710*/  FSETP.GEU.AND P0, PT, |R45|, 4.1917929649353027344, PT ;  /* 0x4086232b2d00780b */ /* 0x000fe20003f0e200 */
[----:B------:R-:W-:-:S05]  /*2720*/  DADD R54, R54, -R44 ;  /* 0x0000000036367229 */ /* 0x000fca000000082c */
[----:B------:R-:W-:-:S03]  /*2730*/  DADD R48, R46, -6.75539944105574400000e+15 ;  /* 0xc33800002e307429 */ /* 0x000fc60000000000 */
[----:B------:R-:W-:-:S05]  /*2740*/  DADD R52, R52, R54 ;  /* 0x0000000034347229 */ /* 0x000fca0000000036 */
[----:B------:R-:W-:Y:S01]  /*2750*/  DFMA R50, R48, -UR4, R44 ;  /* 0x8000000430327c2b */ /* 0x000fe2000800002c */
[----:B------:R-:W-:Y:S01]  /*2760*/  UMOV UR4, 0x3b39803f ;  /* 0x3b39803f00047882 */ /* 0x000fe20000000000 */
[----:B------:R-:W-:-:S06]  /*2770*/  UMOV UR5, 0x3c7abc9e ;  /* 0x3c7abc9e00057882 */ /* 0x000fcc0000000000 */
[----:B------:R-:W-:Y:S01]  /*2780*/  DFMA R50, R48, -UR4, R50 ;  /* 0x8000000430327c2b */ /* 0x000fe20008000032 */
[----:B------:R-:W-:Y:S01]  /*2790*/  UMOV UR4, 0x69ce2bdf ;  /* 0x69ce2bdf00047882 */ /* 0x000fe20000000000 */
[----:B------:R-:W-:Y:S01]  /*27a0*/  IMAD.MOV.U32 R48, RZ, RZ, -0x35dec16 ;  /* 0xfca213eaff307424 */ /* 0x000fe200078e00ff */
[----:B------:R-:W-:Y:S01]  /*27b0*/  UMOV UR5, 0x3e5ade15 ;  /* 0x3e5ade1500057882 */ /* 0x000fe20000000000 */
[----:B------:R-:W-:-:S06]  /*27c0*/  IMAD.MOV.U32 R49, RZ, RZ, 0x3e928af3 ;  /* 0x3e928af3ff317424 */ /* 0x000fcc00078e00ff */
[----:B------:R-:W-:Y:S01]  /*27d0*/  DFMA R48, R50, UR4, R48 ;  /* 0x0000000432307c2b */ /* 0x000fe20008000030 */
[----:B------:R-:W-:Y:S01]  /*27e0*/  UMOV UR4, 0x62401315 ;  /* 0x6240131500047882 */ /* 0x000fe20000000000 */
[----:B------:R-:W-:-:S06]  /*27f0*/  UMOV UR5, 0x3ec71dee ;  /* 0x3ec71dee00057882 */ /* 0x000fcc0000000000 */
[----:B------:R-:W-:Y:S01]  /*2800*/  DFMA R48, R50, R48, UR4 ;  /* 0x0000000432307e2b */ /* 0x000fe20008000030 */
        /* <DEDUP_REMOVED lines=20> */
[----:B------:R-:W-:-:S08]  /*2950*/  DFMA R48, R50, R48, UR4 ;  /* 0x0000000432307e2b */ /* 0x000fd00008000030 */
[----:B------:R-:W-:-:S08]  /*2960*/  DFMA R48, R50, R48, 1 ;  /* 0x3ff000003230742b */ /* 0x000fd00000000030 */
[----:B------:R-:W-:-:S10]  /*2970*/  DFMA R48, R50, R48, 1 ;  /* 0x3ff000003230742b */ /* 0x000fd40000000030 */
[----:B------:R-:W-:Y:S01]  /*2980*/  LEA R51, R46, R49, 0x14 ;  /* 0x000000312e337211 */ /* 0x000fe200078ea0ff */
[----:B------:R-:W-:Y:S01]  /*2990*/  IMAD.MOV.U32 R50, RZ, RZ, R48 ;  /* 0x000000ffff327224 */ /* 0x000fe200078e0030 */
[----:B------:R-:W-:Y:S06]  /*29a0*/  @!P0 BRA `(.L_x_43) ;  /* 0x0000000000308947 */ /* 0x000fec0003800000 */
[----:B------:R-:W-:Y:S01]  /*29b0*/  FSETP.GEU.AND P2, PT, |R45|, 4.2275390625, PT ;  /* 0x408748002d00780b */ /* 0x000fe20003f4e200 */
[C---:B------:R-:W-:Y:S02]  /*29c0*/  DADD R50, R44.reuse, +INF ;  /* 0x7ff000002c327429 */ /* 0x040fe40000000000 */
[----:B------:R-:W-:-:S08]  /*29d0*/  DSETP.GEU.AND P0, PT, R44, RZ, PT ;  /* 0x000000ff2c00722a */ /* 0x000fd00003f0e000 */
[----:B------:R-:W-:Y:S02]  /*29e0*/  FSEL R50, R50, RZ, P0 ;  /* 0x000000ff32327208 */ /* 0x000fe40000000000 */
[----:B------:R-:W-:Y:S02]  /*29f0*/  @!P2 LEA.HI R47, R46, R46, RZ, 0x1 ;  /* 0x0000002e2e2fa211 */ /* 0x000fe400078f08ff */
[----:B------:R-:W-:Y:S02]  /*2a00*/  FSEL R51, R51, RZ, P0 ;  /* 0x000000ff33337208 */ /* 0x000fe40000000000 */
[----:B------:R-:W-:-:S05]  /*2a10*/  @!P2 SHF.R.S32.HI R47, RZ, 0x1, R47 ;  /* 0x00000001ff2fa819 */ /* 0x000fca000001142f */
[----:B------:R-:W-:Y:S02]  /*2a20*/  @!P2 IMAD.IADD R44, R46, 0x1, -R47 ;  /* 0x000000012e2ca824 */ /* 0x000fe400078e0a2f */
[----:B------:R-:W-:-:S03]  /*2a30*/  @!P2 IMAD R49, R47, 0x100000, R49 ;  /* 0x001000002f31a824 */ /* 0x000fc600078e0231 */
[----:B------:R-:W-:Y:S01]  /*2a40*/  @!P2 LEA R45, R44, 0x3ff00000, 0x14 ;  /* 0x3ff000002c2da811 */ /* 0x000fe200078ea0ff */
[----:B------:R-:W-:-:S06]  /*2a50*/  @!P2 IMAD.MOV.U32 R44, RZ, RZ, RZ ;  /* 0x000000ffff2ca224 */ /* 0x000fcc00078e00ff */
[----:B------:R-:W-:-:S11]  /*2a60*/  @!P2 DMUL R50, R48, R44 ;  /* 0x0000002c3032a228 */ /* 0x000fd60000000000 */
.L_x_43:
[----:B------:R-:W-:Y:S01]  /*2a70*/  DFMA R52, R52, R50, R50 ;  /* 0x000000323434722b */ /* 0x000fe20000000032 */
[----:B------:R-:W-:Y:S01]  /*2a80*/  IMAD.MOV.U32 R61, RZ, RZ, 0x0 ;  /* 0x00000000ff3d7424 */ /* 0x000fe200078e00ff */
[----:B------:R-:W-:-:S08]  /*2a90*/  DSETP.NEU.AND P0, PT, |R50|, +INF , PT ;  /* 0x7ff000003200742a */ /* 0x000fd00003f0d200 */
[----:B------:R-:W-:Y:S02]  /*2aa0*/  FSEL R44, R50, R52, !P0 ;  /* 0x00000034322c7208 */ /* 0x000fe40004000000 */
[----:B------:R-:W-:Y:S01]  /*2ab0*/  FSEL R50, R51, R53, !P0 ;  /* 0x0000003533327208 */ /* 0x000fe20004000000 */
[----:B------:R-:W-:Y:S06]  /*2ac0*/  RET.REL.NODEC R60 `(_Z8asteroidPdS_S_S_S_S_S_S_S_i) ;  /* 0xffffffd43c4c7950 */ /* 0x000fec0003c3ffff */
.L_x_44:
[----:B------:R-:W-:-:S00]  /*2ad0*/  BRA `(.L_x_44) ;  /* 0xfffffffc00fc7947 */ /* 0x000fc0000383ffff */
[----:B------:R-:W-:-:S00]  /*2ae0*/  NOP ;  /* 0x0000000000007918 */ /* 0x000fc00000000000 */
        /* <DEDUP_REMOVED lines=9> */
.L_x_47:


//--------------------- .nv.global.init           --------------------------
	.section	.nv.global.init,"aw",@progbits
.nv.global.init:
	.type		$str,@object
	.size		$str,(.L_0 - $str)
$str:
        /*0000*/ 	.byte	0x4f, 0x62, 0x6a, 0x65, 0x63, 0x74, 0x20, 0x25, 0x64, 0x3a, 0x20, 0x25, 0x64, 0x2c, 0x20, 0x25
        /*0010*/ 	.byte	0x64, 0x0a, 0x00
.L_0:


//--------------------- .nv.shared.reserved.0     --------------------------
	.section	.nv.shared.reserved.0,"aw",@nobits
	.weak		__nv_reservedSMEM_offset_0_alias
	.size		__nv_reservedSMEM_offset_0_alias, 0, 64
	.other		__nv_reservedSMEM_offset_0_alias,@"STO_CUDA_RESERVED_SHARED STV_DEFAULT"
__nv_reservedSMEM_offset_0_alias:
	.zero		0
	.zero		64


//--------------------- .nv.constant0._Z8asteroidPdS_S_S_S_S_S_S_S_i --------------------------
	.section	.nv.constant0._Z8asteroidPdS_S_S_S_S_S_S_S_i,"a",@progbits
	.sectionflags	@""
	.align	4
.nv.constant0._Z8asteroidPdS_S_S_S_S_S_S_S_i:
	.zero		972


//--------------------- SYMBOLS --------------------------

	.type		.nv.reservedSmem.offset0,@object
	.size		.nv.reservedSmem.offset0,0x4
	.type		vprintf,@function
